	.target	sm_103a

	.elftype	@"ET_EXEC"


//--------------------- .note.nv.tkinfo           --------------------------
	.section	.note.nv.tkinfo,"",@"SHT_NOTE"
	.sectionflags	@"SHF_NOTE_NV_TKINFO"
	.tkinfo
        /*0018*/ 	.word	0x00000002
        /*0030*/ 	.string	""
        /*0030*/ 	.string	"ptxas"
        /*0030*/ 	.string	"Cuda compilation tools, release 13.0, V13.0.88"
        /*0030*/ 	.string	"Build cuda_13.0.r13.0/compiler.36424714_0"
        /*0030*/ 	.string	"-arch sm_103a -m 64 "



//--------------------- .note.nv.cuinfo           --------------------------
	.section	.note.nv.cuinfo,"",@"SHT_NOTE"
	.sectionflags	@"SHF_NOTE_NV_CUINFO"
        /*0018*/ 	.short	0x0002
        /*001a*/ 	.short	0x0067
        /*001c*/ 	.short	0x0082
	.zero		2


//--------------------- .nv.info                  --------------------------
	.section	.nv.info,"",@"SHT_CUDA_INFO"
	.align	4


	//----- nvinfo : EIATTR_REGCOUNT
	.align		4
        /*0000*/ 	.byte	0x04, 0x2f
        /*0002*/ 	.short	(.L_12 - .L_11)
	.align		4
.L_11:
        /*0004*/ 	.word	index@(_ZN7cutlass13device_kernelIN5flash19enable_sm80_to_sm89INS1_16FlashAttnFwdSm80INS1_25CollectiveMainloopFwdSm80ILi8ELi2ELb0EN4cute5tupleIJNS5_1CILi128EEENS7_ILi64EEENS7_ILi192EEEEEELi192ENS_10bfloat16_tEfNS_4arch4Sm80ELb1ELb0ELb0ELb1ELb0ELb1ELb1ELb1EEENS1_21CollectiveEpilogueFwdINS6_IJS8_SA_S9_EEENS6_IJNS7_ILi1EEESI_SI_EEESC_SE_Li256ELb1ELb1ELb1ELb0EEENS1_36VarlenDynamicPersistentTileSchedulerILi128ELi64ELi256ELi256ELb1ELb1ELb0ELb1ELb1ELb1EEEEEEEEEvNT_6ParamsE)
        /*0008*/ 	.word	0x00000004


	//----- nvinfo : EIATTR_FRAME_SIZE
	.align		4
.L_12:
        /*000c*/ 	.byte	0x04, 0x11
        /*000e*/ 	.short	(.L_14 - .L_13)
	.align		4
.L_13:
        /*0010*/ 	.word	index@(_ZN7cutlass13device_kernelIN5flash19enable_sm80_to_sm89INS1_16FlashAttnFwdSm80INS1_25CollectiveMainloopFwdSm80ILi8ELi2ELb0EN4cute5tupleIJNS5_1CILi128EEENS7_ILi64EEENS7_ILi192EEEEEELi192ENS_10bfloat16_tEfNS_4arch4Sm80ELb1ELb0ELb0ELb1ELb0ELb1ELb1ELb1EEENS1_21CollectiveEpilogueFwdINS6_IJS8_SA_S9_EEENS6_IJNS7_ILi1EEESI_SI_EEESC_SE_Li256ELb1ELb1ELb1ELb0EEENS1_36VarlenDynamicPersistentTileSchedulerILi128ELi64ELi256ELi256ELb1ELb1ELb0ELb1ELb1ELb1EEEEEEEEEvNT_6ParamsE)
        /*0014*/ 	.word	0x00000000


	//----- nvinfo : EIATTR_REGCOUNT
	.align		4
.L_14:
        /*0018*/ 	.byte	0x04, 0x2f
        /*001a*/ 	.short	(.L_16 - .L_15)
	.align		4
.L_15:
        /*001c*/ 	.word	index@(_ZN7cutlass13device_kernelIN5flash19enable_sm80_to_sm89INS1_16FlashAttnFwdSm80INS1_25CollectiveMainloopFwdSm80ILi8ELi2ELb0EN4cute5tupleIJNS5_1CILi128EEENS7_ILi64EEENS7_ILi192EEEEEELi192ENS_10bfloat16_tEfNS_4arch4Sm80ELb1ELb0ELb0ELb1ELb0ELb0ELb1ELb1EEENS1_21CollectiveEpilogueFwdINS6_IJS8_SA_S9_EEENS6_IJNS7_ILi1EEESI_SI_EEESC_SE_Li256ELb1ELb1ELb1ELb0EEENS1_36VarlenDynamicPersistentTileSchedulerILi128ELi64ELi256ELi256ELb1ELb1ELb0ELb1ELb1ELb1EEEEEEEEEvNT_6ParamsE)
        /*0020*/ 	.word	0x00000004


	//----- nvinfo : EIATTR_FRAME_SIZE
	.align		4
.L_16:
        /*0024*/ 	.byte	0x04, 0x11
        /*0026*/ 	.short	(.L_18 - .L_17)
	.align		4
.L_17:
        /*0028*/ 	.word	index@(_ZN7cutlass13device_kernelIN5flash19enable_sm80_to_sm89INS1_16FlashAttnFwdSm80INS1_25CollectiveMainloopFwdSm80ILi8ELi2ELb0EN4cute5tupleIJNS5_1CILi128EEENS7_ILi64EEENS7_ILi192EEEEEELi192ENS_10bfloat16_tEfNS_4arch4Sm80ELb1ELb0ELb0ELb1ELb0ELb0ELb1ELb1EEENS1_21CollectiveEpilogueFwdINS6_IJS8_SA_S9_EEENS6_IJNS7_ILi1EEESI_SI_EEESC_SE_Li256ELb1ELb1ELb1ELb0EEENS1_36VarlenDynamicPersistentTileSchedulerILi128ELi64ELi256ELi256ELb1ELb1ELb0ELb1ELb1ELb1EEEEEEEEEvNT_6ParamsE)
        /*002c*/ 	.word	0x00000000


	//----- nvinfo : EIATTR_REGCOUNT
	.align		4
.L_18:
        /*0030*/ 	.byte	0x04, 0x2f
        /*0032*/ 	.short	(.L_20 - .L_19)
	.align		4
.L_19:
        /*0034*/ 	.word	index@(_ZN7cutlass13device_kernelIN5flash19enable_sm80_to_sm89INS1_16FlashAttnFwdSm80INS1_25CollectiveMainloopFwdSm80ILi8ELi2ELb1EN4cute5tupleIJNS5_1CILi128EEENS7_ILi96EEENS7_ILi192EEEEEELi192ENS_10bfloat16_tEfNS_4arch4Sm80ELb1ELb0ELb0ELb0ELb0ELb0ELb1ELb1EEENS1_21CollectiveEpilogueFwdINS6_IJS8_SA_S9_EEENS6_IJNS7_ILi1EEESI_SI_EEESC_SE_Li256ELb0ELb1ELb1ELb0EEENS1_30DynamicPersistentTileSchedulerILi256ELi256ELb1ELb1ELb0EEEEEEEEEvNT_6ParamsE)
        /*0038*/ 	.word	0x00000004


	//----- nvinfo : EIATTR_FRAME_SIZE
	.align		4
.L_20:
        /*003c*/ 	.byte	0x04, 0x11
        /*003e*/ 	.short	(.L_22 - .L_21)
	.align		4
.L_21:
        /*0040*/ 	.word	index@(_ZN7cutlass13device_kernelIN5flash19enable_sm80_to_sm89INS1_16FlashAttnFwdSm80INS1_25CollectiveMainloopFwdSm80ILi8ELi2ELb1EN4cute5tupleIJNS5_1CILi128EEENS7_ILi96EEENS7_ILi192EEEEEELi192ENS_10bfloat16_tEfNS_4arch4Sm80ELb1ELb0ELb0ELb0ELb0ELb0ELb1ELb1EEENS1_21CollectiveEpilogueFwdINS6_IJS8_SA_S9_EEENS6_IJNS7_ILi1EEESI_SI_EEESC_SE_Li256ELb0ELb1ELb1ELb0EEENS1_30DynamicPersistentTileSchedulerILi256ELi256ELb1ELb1ELb0EEEEEEEEEvNT_6ParamsE)
        /*0044*/ 	.word	0x00000000


	//----- nvinfo : EIATTR_REGCOUNT
	.align		4
.L_22:
        /*0048*/ 	.byte	0x04, 0x2f
        /*004a*/ 	.short	(.L_24 - .L_23)
	.align		4
.L_23:
        /*004c*/ 	.word	index@(_ZN7cutlass13device_kernelIN5flash19enable_sm80_to_sm89INS1_16FlashAttnFwdSm80INS1_25CollectiveMainloopFwdSm80ILi8ELi2ELb0EN4cute5tupleIJNS5_1CILi128EEENS7_ILi64EEENS7_ILi192EEEEEELi192ENS_10bfloat16_tEfNS_4arch4Sm80ELb0ELb1ELb0ELb1ELb0ELb1ELb1ELb1EEENS1_21CollectiveEpilogueFwdINS6_IJS8_SA_S9_EEENS6_IJNS7_ILi1EEESI_SI_EEESC_SE_Li256ELb1ELb1ELb1ELb0EEENS1_36VarlenDynamicPersistentTileSchedulerILi128ELi64ELi256ELi256ELb1ELb1ELb0ELb1ELb0ELb1EEEEEEEEEvNT_6ParamsE)
        /*0050*/ 	.word	0x00000004


	//----- nvinfo : EIATTR_FRAME_SIZE
	.align		4
.L_24:
        /*0054*/ 	.byte	0x04, 0x11
        /*0056*/ 	.short	(.L_26 - .L_25)
	.align		4
.L_25:
        /*0058*/ 	.word	index@(_ZN7cutlass13device_kernelIN5flash19enable_sm80_to_sm89INS1_16FlashAttnFwdSm80INS1_25CollectiveMainloopFwdSm80ILi8ELi2ELb0EN4cute5tupleIJNS5_1CILi128EEENS7_ILi64EEENS7_ILi192EEEEEELi192ENS_10bfloat16_tEfNS_4arch4Sm80ELb0ELb1ELb0ELb1ELb0ELb1ELb1ELb1EEENS1_21CollectiveEpilogueFwdINS6_IJS8_SA_S9_EEENS6_IJNS7_ILi1EEESI_SI_EEESC_SE_Li256ELb1ELb1ELb1ELb0EEENS1_36VarlenDynamicPersistentTileSchedulerILi128ELi64ELi256ELi256ELb1ELb1ELb0ELb1ELb0ELb1EEEEEEEEEvNT_6ParamsE)
        /*005c*/ 	.word	0x00000000


	//----- nvinfo : EIATTR_REGCOUNT
	.align		4
.L_26:
        /*0060*/ 	.byte	0x04, 0x2f
        /*0062*/ 	.short	(.L_28 - .L_27)
	.align		4
.L_27:
        /*0064*/ 	.word	index@(_ZN7cutlass13device_kernelIN5flash19enable_sm80_to_sm89INS1_16FlashAttnFwdSm80INS1_25CollectiveMainloopFwdSm80ILi8ELi2ELb0EN4cute5tupleIJNS5_1CILi128EEENS7_ILi64EEENS7_ILi192EEEEEELi192ENS_10bfloat16_tEfNS_4arch4Sm80ELb0ELb1ELb0ELb1ELb0ELb0ELb1ELb1EEENS1_21CollectiveEpilogueFwdINS6_IJS8_SA_S9_EEENS6_IJNS7_ILi1EEESI_SI_EEESC_SE_Li256ELb1ELb1ELb1ELb0EEENS1_36VarlenDynamicPersistentTileSchedulerILi128ELi64ELi256ELi256ELb1ELb1ELb0ELb1ELb0ELb1EEEEEEEEEvNT_6ParamsE)
        /*0068*/ 	.word	0x00000004


	//----- nvinfo : EIATTR_FRAME_SIZE
	.align		4
.L_28:
        /*006c*/ 	.byte	0x04, 0x11
        /*006e*/ 	.short	(.L_30 - .L_29)
	.align		4
.L_29:
        /*0070*/ 	.word	index@(_ZN7cutlass13device_kernelIN5flash19enable_sm80_to_sm89INS1_16FlashAttnFwdSm80INS1_25CollectiveMainloopFwdSm80ILi8ELi2ELb0EN4cute5tupleIJNS5_1CILi128EEENS7_ILi64EEENS7_ILi192EEEEEELi192ENS_10bfloat16_tEfNS_4arch4Sm80ELb0ELb1ELb0ELb1ELb0ELb0ELb1ELb1EEENS1_21CollectiveEpilogueFwdINS6_IJS8_SA_S9_EEENS6_IJNS7_ILi1EEESI_SI_EEESC_SE_Li256ELb1ELb1ELb1ELb0EEENS1_36VarlenDynamicPersistentTileSchedulerILi128ELi64ELi256ELi256ELb1ELb1ELb0ELb1ELb0ELb1EEEEEEEEEvNT_6ParamsE)
        /*0074*/ 	.word	0x00000000


	//----- nvinfo : EIATTR_REGCOUNT
	.align		4
.L_30:
        /*0078*/ 	.byte	0x04, 0x2f
        /*007a*/ 	.short	(.L_32 - .L_31)
	.align		4
.L_31:
        /*007c*/ 	.word	index@(_ZN7cutlass13device_kernelIN5flash19enable_sm80_to_sm89INS1_16FlashAttnFwdSm80INS1_25CollectiveMainloopFwdSm80ILi8ELi2ELb0EN4cute5tupleIJNS5_1CILi128EEENS7_ILi64EEENS7_ILi192EEEEEELi192ENS_10bfloat16_tEfNS_4arch4Sm80ELb0ELb1ELb0ELb0ELb0ELb0ELb1ELb1EEENS1_21CollectiveEpilogueFwdINS6_IJS8_SA_S9_EEENS6_IJNS7_ILi1EEESI_SI_EEESC_SE_Li256ELb0ELb1ELb1ELb0EEENS1_19SingleTileSchedulerILb0ELb1ELb1ELi128EEEEEEEEEvNT_6ParamsE)
        /*0080*/ 	.word	0x00000004


	//----- nvinfo : EIATTR_FRAME_SIZE
	.align		4
.L_32:
        /*0084*/ 	.byte	0x04, 0x11
        /*0086*/ 	.short	(.L_34 - .L_33)
	.align		4
.L_33:
        /*0088*/ 	.word	index@(_ZN7cutlass13device_kernelIN5flash19enable_sm80_to_sm89INS1_16FlashAttnFwdSm80INS1_25CollectiveMainloopFwdSm80ILi8ELi2ELb0EN4cute5tupleIJNS5_1CILi128EEENS7_ILi64EEENS7_ILi192EEEEEELi192ENS_10bfloat16_tEfNS_4arch4Sm80ELb0ELb1ELb0ELb0ELb0ELb0ELb1ELb1EEENS1_21CollectiveEpilogueFwdINS6_IJS8_SA_S9_EEENS6_IJNS7_ILi1EEESI_SI_EEESC_SE_Li256ELb0ELb1ELb1ELb0EEENS1_19SingleTileSchedulerILb0ELb1ELb1ELi128EEEEEEEEEvNT_6ParamsE)
        /*008c*/ 	.word	0x00000000


	//----- nvinfo : EIATTR_REGCOUNT
	.align		4
.L_34:
        /*0090*/ 	.byte	0x04, 0x2f
        /*0092*/ 	.short	(.L_36 - .L_35)
	.align		4
.L_35:
        /*0094*/ 	.word	index@(_ZN7cutlass13device_kernelIN5flash19enable_sm80_to_sm89INS1_16FlashAttnFwdSm80INS1_25CollectiveMainloopFwdSm80ILi8ELi2ELb0EN4cute5tupleIJNS5_1CILi128EEENS7_ILi64EEENS7_ILi192EEEEEELi192ENS_10bfloat16_tEfNS_4arch4Sm80ELb0ELb0ELb0ELb1ELb0ELb1ELb1ELb1EEENS1_21CollectiveEpilogueFwdINS6_IJS8_SA_S9_EEENS6_IJNS7_ILi1EEESI_SI_EEESC_SE_Li256ELb1ELb1ELb1ELb0EEENS1_36VarlenDynamicPersistentTileSchedulerILi128ELi64ELi256ELi256ELb1ELb1ELb0ELb0ELb1ELb1EEEEEEEEEvNT_6ParamsE)
        /*0098*/ 	.word	0x00000004


	//----- nvinfo : EIATTR_FRAME_SIZE
	.align		4
.L_36:
        /*009c*/ 	.byte	0x04, 0x11
        /*009e*/ 	.short	(.L_38 - .L_37)
	.align		4
.L_37:
        /*00a0*/ 	.word	index@(_ZN7cutlass13device_kernelIN5flash19enable_sm80_to_sm89INS1_16FlashAttnFwdSm80INS1_25CollectiveMainloopFwdSm80ILi8ELi2ELb0EN4cute5tupleIJNS5_1CILi128EEENS7_ILi64EEENS7_ILi192EEEEEELi192ENS_10bfloat16_tEfNS_4arch4Sm80ELb0ELb0ELb0ELb1ELb0ELb1ELb1ELb1EEENS1_21CollectiveEpilogueFwdINS6_IJS8_SA_S9_EEENS6_IJNS7_ILi1EEESI_SI_EEESC_SE_Li256ELb1ELb1ELb1ELb0EEENS1_36VarlenDynamicPersistentTileSchedulerILi128ELi64ELi256ELi256ELb1ELb1ELb0ELb0ELb1ELb1EEEEEEEEEvNT_6ParamsE)
        /*00a4*/ 	.word	0x00000000


	//----- nvinfo : EIATTR_REGCOUNT
	.align		4
.L_38:
        /*00a8*/ 	.byte	0x04, 0x2f
        /*00aa*/ 	.short	(.L_40 - .L_39)
	.align		4
.L_39:
        /*00ac*/ 	.word	index@(_ZN7cutlass13device_kernelIN5flash19enable_sm80_to_sm89INS1_16FlashAttnFwdSm80INS1_25CollectiveMainloopFwdSm80ILi8ELi2ELb0EN4cute5tupleIJNS5_1CILi128EEENS7_ILi64EEENS7_ILi192EEEEEELi192ENS_10bfloat16_tEfNS_4arch4Sm80ELb0ELb0ELb0ELb1ELb0ELb0ELb1ELb1EEENS1_21CollectiveEpilogueFwdINS6_IJS8_SA_S9_EEENS6_IJNS7_ILi1EEESI_SI_EEESC_SE_Li256ELb1ELb1ELb1ELb0EEENS1_36VarlenDynamicPersistentTileSchedulerILi128ELi64ELi256ELi256ELb1ELb1ELb0ELb0ELb1ELb1EEEEEEEEEvNT_6ParamsE)
        /*00b0*/ 	.word	0x00000004


	//----- nvinfo : EIATTR_FRAME_SIZE
	.align		4
.L_40:
        /*00b4*/ 	.byte	0x04, 0x11
        /*00b6*/ 	.short	(.L_42 - .L_41)
	.align		4
.L_41:
        /*00b8*/ 	.word	index@(_ZN7cutlass13device_kernelIN5flash19enable_sm80_to_sm89INS1_16FlashAttnFwdSm80INS1_25CollectiveMainloopFwdSm80ILi8ELi2ELb0EN4cute5tupleIJNS5_1CILi128EEENS7_ILi64EEENS7_ILi192EEEEEELi192ENS_10bfloat16_tEfNS_4arch4Sm80ELb0ELb0ELb0ELb1ELb0ELb0ELb1ELb1EEENS1_21CollectiveEpilogueFwdINS6_IJS8_SA_S9_EEENS6_IJNS7_ILi1EEESI_SI_EEESC_SE_Li256ELb1ELb1ELb1ELb0EEENS1_36VarlenDynamicPersistentTileSchedulerILi128ELi64ELi256ELi256ELb1ELb1ELb0ELb0ELb1ELb1EEEEEEEEEvNT_6ParamsE)
        /*00bc*/ 	.word	0x00000000


	//----- nvinfo : EIATTR_REGCOUNT
	.align		4
.L_42:
        /*00c0*/ 	.byte	0x04, 0x2f
        /*00c2*/ 	.short	(.L_44 - .L_43)
	.align		4
.L_43:
        /*00c4*/ 	.word	index@(_ZN7cutlass13device_kernelIN5flash19enable_sm80_to_sm89INS1_16FlashAttnFwdSm80INS1_25CollectiveMainloopFwdSm80ILi8ELi2ELb1EN4cute5tupleIJNS5_1CILi128EEENS7_ILi96EEENS7_ILi192EEEEEELi192ENS_10bfloat16_tEfNS_4arch4Sm80ELb0ELb0ELb0ELb0ELb0ELb0ELb1ELb1EEENS1_21CollectiveEpilogueFwdINS6_IJS8_SA_S9_EEENS6_IJNS7_ILi1EEESI_SI_EEESC_SE_Li256ELb0ELb1ELb1ELb0EEENS1_19SingleTileSchedulerILb0ELb1ELb1ELi128EEEEEEEEEvNT_6ParamsE)
        /*00c8*/ 	.word	0x00000004


	//----- nvinfo : EIATTR_FRAME_SIZE
	.align		4
.L_44:
        /*00cc*/ 	.byte	0x04, 0x11
        /*00ce*/ 	.short	(.L_46 - .L_45)
	.align		4
.L_45:
        /*00d0*/ 	.word	index@(_ZN7cutlass13device_kernelIN5flash19enable_sm80_to_sm89INS1_16FlashAttnFwdSm80INS1_25CollectiveMainloopFwdSm80ILi8ELi2ELb1EN4cute5tupleIJNS5_1CILi128EEENS7_ILi96EEENS7_ILi192EEEEEELi192ENS_10bfloat16_tEfNS_4arch4Sm80ELb0ELb0ELb0ELb0ELb0ELb0ELb1ELb1EEENS1_21CollectiveEpilogueFwdINS6_IJS8_SA_S9_EEENS6_IJNS7_ILi1EEESI_SI_EEESC_SE_Li256ELb0ELb1ELb1ELb0EEENS1_19SingleTileSchedulerILb0ELb1ELb1ELi128EEEEEEEEEvNT_6ParamsE)
        /*00d4*/ 	.word	0x00000000


	//----- nvinfo : EIATTR_REGCOUNT
	.align		4
.L_46:
        /*00d8*/ 	.byte	0x04, 0x2f
        /*00da*/ 	.short	(.L_48 - .L_47)
	.align		4
.L_47:
        /*00dc*/ 	.word	index@(_ZN7cutlass13device_kernelIN5flash19enable_sm80_to_sm89INS1_16FlashAttnFwdSm80INS1_25CollectiveMainloopFwdSm80ILi8ELi1ELb0EN4cute5tupleIJNS5_1CILi128EEENS7_ILi64EEENS7_ILi192EEEEEELi192ENS_10bfloat16_tEfNS_4arch4Sm80ELb1ELb0ELb0ELb1ELb0ELb1ELb1ELb1EEENS1_21CollectiveEpilogueFwdINS6_IJS8_SA_S9_EEENS6_IJNS7_ILi1EEESI_SI_EEESC_SE_Li256ELb1ELb1ELb1ELb0EEENS1_36VarlenDynamicPersistentTileSchedulerILi128ELi64ELi256ELi256ELb1ELb1ELb0ELb1ELb1ELb1EEEEEEEEEvNT_6ParamsE)
        /*00e0*/ 	.word	0x00000004


	//----- nvinfo : EIATTR_FRAME_SIZE
	.align		4
.L_48:
        /*00e4*/ 	.byte	0x04, 0x11
        /*00e6*/ 	.short	(.L_50 - .L_49)
	.align		4
.L_49:
        /*00e8*/ 	.word	index@(_ZN7cutlass13device_kernelIN5flash19enable_sm80_to_sm89INS1_16FlashAttnFwdSm80INS1_25CollectiveMainloopFwdSm80ILi8ELi1ELb0EN4cute5tupleIJNS5_1CILi128EEENS7_ILi64EEENS7_ILi192EEEEEELi192ENS_10bfloat16_tEfNS_4arch4Sm80ELb1ELb0ELb0ELb1ELb0ELb1ELb1ELb1EEENS1_21CollectiveEpilogueFwdINS6_IJS8_SA_S9_EEENS6_IJNS7_ILi1EEESI_SI_EEESC_SE_Li256ELb1ELb1ELb1ELb0EEENS1_36VarlenDynamicPersistentTileSchedulerILi128ELi64ELi256ELi256ELb1ELb1ELb0ELb1ELb1ELb1EEEEEEEEEvNT_6ParamsE)
        /*00ec*/ 	.word	0x00000000


	//----- nvinfo : EIATTR_REGCOUNT
	.align		4
.L_50:
        /*00f0*/ 	.byte	0x04, 0x2f
        /*00f2*/ 	.short	(.L_52 - .L_51)
	.align		4
.L_51:
        /*00f4*/ 	.word	index@(_ZN7cutlass13device_kernelIN5flash19enable_sm80_to_sm89INS1_16FlashAttnFwdSm80INS1_25CollectiveMainloopFwdSm80ILi8ELi1ELb0EN4cute5tupleIJNS5_1CILi128EEENS7_ILi64EEENS7_ILi192EEEEEELi192ENS_10bfloat16_tEfNS_4arch4Sm80ELb1ELb0ELb0ELb1ELb0ELb0ELb1ELb1EEENS1_21CollectiveEpilogueFwdINS6_IJS8_SA_S9_EEENS6_IJNS7_ILi1EEESI_SI_EEESC_SE_Li256ELb1ELb1ELb1ELb0EEENS1_36VarlenDynamicPersistentTileSchedulerILi128ELi64ELi256ELi256ELb1ELb1ELb0ELb1ELb1ELb1EEEEEEEEEvNT_6ParamsE)
        /*00f8*/ 	.word	0x00000004


	//----- nvinfo : EIATTR_FRAME_SIZE
	.align		4
.L_52:
        /*00fc*/ 	.byte	0x04, 0x11
        /*00fe*/ 	.short	(.L_54 - .L_53)
	.align		4
.L_53:
        /*0100*/ 	.word	index@(_ZN7cutlass13device_kernelIN5flash19enable_sm80_to_sm89INS1_16FlashAttnFwdSm80INS1_25CollectiveMainloopFwdSm80ILi8ELi1ELb0EN4cute5tupleIJNS5_1CILi128EEENS7_ILi64EEENS7_ILi192EEEEEELi192ENS_10bfloat16_tEfNS_4arch4Sm80ELb1ELb0ELb0ELb1ELb0ELb0ELb1ELb1EEENS1_21CollectiveEpilogueFwdINS6_IJS8_SA_S9_EEENS6_IJNS7_ILi1EEESI_SI_EEESC_SE_Li256ELb1ELb1ELb1ELb0EEENS1_36VarlenDynamicPersistentTileSchedulerILi128ELi64ELi256ELi256ELb1ELb1ELb0ELb1ELb1ELb1EEEEEEEEEvNT_6ParamsE)
        /*0104*/ 	.word	0x00000000


	//----- nvinfo : EIATTR_REGCOUNT
	.align		4
.L_54:
        /*0108*/ 	.byte	0x04, 0x2f
        /*010a*/ 	.short	(.L_56 - .L_55)
	.align		4
.L_55:
        /*010c*/ 	.word	index@(_ZN7cutlass13device_kernelIN5flash19enable_sm80_to_sm89INS1_16FlashAttnFwdSm80INS1_25CollectiveMainloopFwdSm80ILi8ELi1ELb1EN4cute5tupleIJNS5_1CILi128EEENS7_ILi96EEENS7_ILi192EEEEEELi192ENS_10bfloat16_tEfNS_4arch4Sm80ELb1ELb0ELb0ELb0ELb0ELb0ELb1ELb1EEENS1_21CollectiveEpilogueFwdINS6_IJS8_SA_S9_EEENS6_IJNS7_ILi1EEESI_SI_EEESC_SE_Li256ELb0ELb1ELb1ELb0EEENS1_30DynamicPersistentTileSchedulerILi256ELi256ELb1ELb1ELb0EEEEEEEEEvNT_6ParamsE)
        /*0110*/ 	.word	0x00000004


	//----- nvinfo : EIATTR_FRAME_SIZE
	.align		4
.L_56:
        /*0114*/ 	.byte	0x04, 0x11
        /*0116*/ 	.short	(.L_58 - .L_57)
	.align		4
.L_57:
        /*0118*/ 	.word	index@(_ZN7cutlass13device_kernelIN5flash19enable_sm80_to_sm89INS1_16FlashAttnFwdSm80INS1_25CollectiveMainloopFwdSm80ILi8ELi1ELb1EN4cute5tupleIJNS5_1CILi128EEENS7_ILi96EEENS7_ILi192EEEEEELi192ENS_10bfloat16_tEfNS_4arch4Sm80ELb1ELb0ELb0ELb0ELb0ELb0ELb1ELb1EEENS1_21CollectiveEpilogueFwdINS6_IJS8_SA_S9_EEENS6_IJNS7_ILi1EEESI_SI_EEESC_SE_Li256ELb0ELb1ELb1ELb0EEENS1_30DynamicPersistentTileSchedulerILi256ELi256ELb1ELb1ELb0EEEEEEEEEvNT_6ParamsE)
        /*011c*/ 	.word	0x00000000


	//----- nvinfo : EIATTR_REGCOUNT
	.align		4
.L_58:
        /*0120*/ 	.byte	0x04, 0x2f
        /*0122*/ 	.short	(.L_60 - .L_59)
	.align		4
.L_59:
        /*0124*/ 	.word	index@(_ZN7cutlass13device_kernelIN5flash19enable_sm80_to_sm89INS1_16FlashAttnFwdSm80INS1_25CollectiveMainloopFwdSm80ILi8ELi1ELb0EN4cute5tupleIJNS5_1CILi128EEENS7_ILi64EEENS7_ILi192EEEEEELi192ENS_10bfloat16_tEfNS_4arch4Sm80ELb0ELb1ELb0ELb1ELb0ELb1ELb1ELb1EEENS1_21CollectiveEpilogueFwdINS6_IJS8_SA_S9_EEENS6_IJNS7_ILi1EEESI_SI_EEESC_SE_Li256ELb1ELb1ELb1ELb0EEENS1_36VarlenDynamicPersistentTileSchedulerILi128ELi64ELi256ELi256ELb1ELb1ELb0ELb1ELb0ELb1EEEEEEEEEvNT_6ParamsE)
        /*0128*/ 	.word	0x00000004


	//----- nvinfo : EIATTR_FRAME_SIZE
	.align		4
.L_60:
        /*012c*/ 	.byte	0x04, 0x11
        /*012e*/ 	.short	(.L_62 - .L_61)
	.align		4
.L_61:
        /*0130*/ 	.word	index@(_ZN7cutlass13device_kernelIN5flash19enable_sm80_to_sm89INS1_16FlashAttnFwdSm80INS1_25CollectiveMainloopFwdSm80ILi8ELi1ELb0EN4cute5tupleIJNS5_1CILi128EEENS7_ILi64EEENS7_ILi192EEEEEELi192ENS_10bfloat16_tEfNS_4arch4Sm80ELb0ELb1ELb0ELb1ELb0ELb1ELb1ELb1EEENS1_21CollectiveEpilogueFwdINS6_IJS8_SA_S9_EEENS6_IJNS7_ILi1EEESI_SI_EEESC_SE_Li256ELb1ELb1ELb1ELb0EEENS1_36VarlenDynamicPersistentTileSchedulerILi128ELi64ELi256ELi256ELb1ELb1ELb0ELb1ELb0ELb1EEEEEEEEEvNT_6ParamsE)
        /*0134*/ 	.word	0x00000000


	//----- nvinfo : EIATTR_REGCOUNT
	.align		4
.L_62:
        /*0138*/ 	.byte	0x04, 0x2f
        /*013a*/ 	.short	(.L_64 - .L_63)
	.align		4
.L_63:
        /*013c*/ 	.word	index@(_ZN7cutlass13device_kernelIN5flash19enable_sm80_to_sm89INS1_16FlashAttnFwdSm80INS1_25CollectiveMainloopFwdSm80ILi8ELi1ELb0EN4cute5tupleIJNS5_1CILi128EEENS7_ILi64EEENS7_ILi192EEEEEELi192ENS_10bfloat16_tEfNS_4arch4Sm80ELb0ELb1ELb0ELb1ELb0ELb0ELb1ELb1EEENS1_21CollectiveEpilogueFwdINS6_IJS8_SA_S9_EEENS6_IJNS7_ILi1EEESI_SI_EEESC_SE_Li256ELb1ELb1ELb1ELb0EEENS1_36VarlenDynamicPersistentTileSchedulerILi128ELi64ELi256ELi256ELb1ELb1ELb0ELb1ELb0ELb1EEEEEEEEEvNT_6ParamsE)
        /*0140*/ 	.word	0x00000004


	//----- nvinfo : EIATTR_FRAME_SIZE
	.align		4
.L_64:
        /*0144*/ 	.byte	0x04, 0x11
        /*0146*/ 	.short	(.L_66 - .L_65)
	.align		4
.L_65:
        /*0148*/ 	.word	index@(_ZN7cutlass13device_kernelIN5flash19enable_sm80_to_sm89INS1_16FlashAttnFwdSm80INS1_25CollectiveMainloopFwdSm80ILi8ELi1ELb0EN4cute5tupleIJNS5_1CILi128EEENS7_ILi64EEENS7_ILi192EEEEEELi192ENS_10bfloat16_tEfNS_4arch4Sm80ELb0ELb1ELb0ELb1ELb0ELb0ELb1ELb1EEENS1_21CollectiveEpilogueFwdINS6_IJS8_SA_S9_EEENS6_IJNS7_ILi1EEESI_SI_EEESC_SE_Li256ELb1ELb1ELb1ELb0EEENS1_36VarlenDynamicPersistentTileSchedulerILi128ELi64ELi256ELi256ELb1ELb1ELb0ELb1ELb0ELb1EEEEEEEEEvNT_6ParamsE)
        /*014c*/ 	.word	0x00000000


	//----- nvinfo : EIATTR_REGCOUNT
	.align		4
.L_66:
        /*0150*/ 	.byte	0x04, 0x2f
        /*0152*/ 	.short	(.L_68 - .L_67)
	.align		4
.L_67:
        /*0154*/ 	.word	index@(_ZN7cutlass13device_kernelIN5flash19enable_sm80_to_sm89INS1_16FlashAttnFwdSm80INS1_25CollectiveMainloopFwdSm80ILi8ELi1ELb0EN4cute5tupleIJNS5_1CILi128EEENS7_ILi64EEENS7_ILi192EEEEEELi192ENS_10bfloat16_tEfNS_4arch4Sm80ELb0ELb1ELb0ELb0ELb0ELb0ELb1ELb1EEENS1_21CollectiveEpilogueFwdINS6_IJS8_SA_S9_EEENS6_IJNS7_ILi1EEESI_SI_EEESC_SE_Li256ELb0ELb1ELb1ELb0EEENS1_19SingleTileSchedulerILb0ELb1ELb1ELi128EEEEEEEEEvNT_6ParamsE)
        /*0158*/ 	.word	0x00000004


	//----- nvinfo : EIATTR_FRAME_SIZE
	.align		4
.L_68:
        /*015c*/ 	.byte	0x04, 0x11
        /*015e*/ 	.short	(.L_70 - .L_69)
	.align		4
.L_69:
        /*0160*/ 	.word	index@(_ZN7cutlass13device_kernelIN5flash19enable_sm80_to_sm89INS1_16FlashAttnFwdSm80INS1_25CollectiveMainloopFwdSm80ILi8ELi1ELb0EN4cute5tupleIJNS5_1CILi128EEENS7_ILi64EEENS7_ILi192EEEEEELi192ENS_10bfloat16_tEfNS_4arch4Sm80ELb0ELb1ELb0ELb0ELb0ELb0ELb1ELb1EEENS1_21CollectiveEpilogueFwdINS6_IJS8_SA_S9_EEENS6_IJNS7_ILi1EEESI_SI_EEESC_SE_Li256ELb0ELb1ELb1ELb0EEENS1_19SingleTileSchedulerILb0ELb1ELb1ELi128EEEEEEEEEvNT_6ParamsE)
        /*0164*/ 	.word	0x00000000


	//----- nvinfo : EIATTR_REGCOUNT
	.align		4
.L_70:
        /*0168*/ 	.byte	0x04, 0x2f
        /*016a*/ 	.short	(.L_72 - .L_71)
	.align		4
.L_71:
        /*016c*/ 	.word	index@(_ZN7cutlass13device_kernelIN5flash19enable_sm80_to_sm89INS1_16FlashAttnFwdSm80INS1_25CollectiveMainloopFwdSm80ILi8ELi1ELb0EN4cute5tupleIJNS5_1CILi128EEENS7_ILi64EEENS7_ILi192EEEEEELi192ENS_10bfloat16_tEfNS_4arch4Sm80ELb0ELb0ELb0ELb1ELb0ELb1ELb1ELb1EEENS1_21CollectiveEpilogueFwdINS6_IJS8_SA_S9_EEENS6_IJNS7_ILi1EEESI_SI_EEESC_SE_Li256ELb1ELb1ELb1ELb0EEENS1_36VarlenDynamicPersistentTileSchedulerILi128ELi64ELi256ELi256ELb1ELb1ELb0ELb0ELb1ELb1EEEEEEEEEvNT_6ParamsE)
        /*0170*/ 	.word	0x00000004


	//----- nvinfo : EIATTR_FRAME_SIZE
	.align		4
.L_72:
        /*0174*/ 	.byte	0x04, 0x11
        /*0176*/ 	.short	(.L_74 - .L_73)
	.align		4
.L_73:
        /*0178*/ 	.word	index@(_ZN7cutlass13device_kernelIN5flash19enable_sm80_to_sm89INS1_16FlashAttnFwdSm80INS1_25CollectiveMainloopFwdSm80ILi8ELi1ELb0EN4cute5tupleIJNS5_1CILi128EEENS7_ILi64EEENS7_ILi192EEEEEELi192ENS_10bfloat16_tEfNS_4arch4Sm80ELb0ELb0ELb0ELb1ELb0ELb1ELb1ELb1EEENS1_21CollectiveEpilogueFwdINS6_IJS8_SA_S9_EEENS6_IJNS7_ILi1EEESI_SI_EEESC_SE_Li256ELb1ELb1ELb1ELb0EEENS1_36VarlenDynamicPersistentTileSchedulerILi128ELi64ELi256ELi256ELb1ELb1ELb0ELb0ELb1ELb1EEEEEEEEEvNT_6ParamsE)
        /*017c*/ 	.word	0x00000000


	//----- nvinfo : EIATTR_REGCOUNT
	.align		4
.L_74:
        /*0180*/ 	.byte	0x04, 0x2f
        /*0182*/ 	.short	(.L_76 - .L_75)
	.align		4
.L_75:
        /*0184*/ 	.word	index@(_ZN7cutlass13device_kernelIN5flash19enable_sm80_to_sm89INS1_16FlashAttnFwdSm80INS1_25CollectiveMainloopFwdSm80ILi8ELi1ELb0EN4cute5tupleIJNS5_1CILi128EEENS7_ILi64EEENS7_ILi192EEEEEELi192ENS_10bfloat16_tEfNS_4arch4Sm80ELb0ELb0ELb0ELb1ELb0ELb0ELb1ELb1EEENS1_21CollectiveEpilogueFwdINS6_IJS8_SA_S9_EEENS6_IJNS7_ILi1EEESI_SI_EEESC_SE_Li256ELb1ELb1ELb1ELb0EEENS1_36VarlenDynamicPersistentTileSchedulerILi128ELi64ELi256ELi256ELb1ELb1ELb0ELb0ELb1ELb1EEEEEEEEEvNT_6ParamsE)
        /*0188*/ 	.word	0x00000004


	//----- nvinfo : EIATTR_FRAME_SIZE
	.align		4
.L_76:
        /*018c*/ 	.byte	0x04, 0x11
        /*018e*/ 	.short	(.L_78 - .L_77)
	.align		4
.L_77:
        /*0190*/ 	.word	index@(_ZN7cutlass13device_kernelIN5flash19enable_sm80_to_sm89INS1_16FlashAttnFwdSm80INS1_25CollectiveMainloopFwdSm80ILi8ELi1ELb0EN4cute5tupleIJNS5_1CILi128EEENS7_ILi64EEENS7_ILi192EEEEEELi192ENS_10bfloat16_tEfNS_4arch4Sm80ELb0ELb0ELb0ELb1ELb0ELb0ELb1ELb1EEENS1_21CollectiveEpilogueFwdINS6_IJS8_SA_S9_EEENS6_IJNS7_ILi1EEESI_SI_EEESC_SE_Li256ELb1ELb1ELb1ELb0EEENS1_36VarlenDynamicPersistentTileSchedulerILi128ELi64ELi256ELi256ELb1ELb1ELb0ELb0ELb1ELb1EEEEEEEEEvNT_6ParamsE)
        /*0194*/ 	.word	0x00000000


	//----- nvinfo : EIATTR_REGCOUNT
	.align		4
.L_78:
        /*0198*/ 	.byte	0x04, 0x2f
        /*019a*/ 	.short	(.L_80 - .L_79)
	.align		4
.L_79:
        /*019c*/ 	.word	index@(_ZN7cutlass13device_kernelIN5flash19enable_sm80_to_sm89INS1_16FlashAttnFwdSm80INS1_25CollectiveMainloopFwdSm80ILi8ELi1ELb1EN4cute5tupleIJNS5_1CILi128EEENS7_ILi96EEENS7_ILi192EEEEEELi192ENS_10bfloat16_tEfNS_4arch4Sm80ELb0ELb0ELb0ELb0ELb0ELb0ELb1ELb1EEENS1_21CollectiveEpilogueFwdINS6_IJS8_SA_S9_EEENS6_IJNS7_ILi1EEESI_SI_EEESC_SE_Li256ELb0ELb1ELb1ELb0EEENS1_19SingleTileSchedulerILb0ELb1ELb1ELi128EEEEEEEEEvNT_6ParamsE)
        /*01a0*/ 	.word	0x00000004


	//----- nvinfo : EIATTR_FRAME_SIZE
	.align		4
.L_80:
        /*01a4*/ 	.byte	0x04, 0x11
        /*01a6*/ 	.short	(.L_82 - .L_81)
	.align		4
.L_81:
        /*01a8*/ 	.word	index@(_ZN7cutlass13device_kernelIN5flash19enable_sm80_to_sm89INS1_16FlashAttnFwdSm80INS1_25CollectiveMainloopFwdSm80ILi8ELi1ELb1EN4cute5tupleIJNS5_1CILi128EEENS7_ILi96EEENS7_ILi192EEEEEELi192ENS_10bfloat16_tEfNS_4arch4Sm80ELb0ELb0ELb0ELb0ELb0ELb0ELb1ELb1EEENS1_21CollectiveEpilogueFwdINS6_IJS8_SA_S9_EEENS6_IJNS7_ILi1EEESI_SI_EEESC_SE_Li256ELb0ELb1ELb1ELb0EEENS1_19SingleTileSchedulerILb0ELb1ELb1ELi128EEEEEEEEEvNT_6ParamsE)
        /*01ac*/ 	.word	0x00000000


	//----- nvinfo : EIATTR_MIN_STACK_SIZE
	.align		4
.L_82:
        /*01b0*/ 	.byte	0x04, 0x12
        /*01b2*/ 	.short	(.L_84 - .L_83)
	.align		4
.L_83:
        /*01b4*/ 	.word	index@(_ZN7cutlass13device_kernelIN5flash19enable_sm80_to_sm89INS1_16FlashAttnFwdSm80INS1_25CollectiveMainloopFwdSm80ILi8ELi1ELb1EN4cute5tupleIJNS5_1CILi128EEENS7_ILi96EEENS7_ILi192EEEEEELi192ENS_10bfloat16_tEfNS_4arch4Sm80ELb0ELb0ELb0ELb0ELb0ELb0ELb1ELb1EEENS1_21CollectiveEpilogueFwdINS6_IJS8_SA_S9_EEENS6_IJNS7_ILi1EEESI_SI_EEESC_SE_Li256ELb0ELb1ELb1ELb0EEENS1_19SingleTileSchedulerILb0ELb1ELb1ELi128EEEEEEEEEvNT_6ParamsE)
        /*01b8*/ 	.word	0x00000000


	//----- nvinfo : EIATTR_MIN_STACK_SIZE
	.align		4
.L_84:
        /*01bc*/ 	.byte	0x04, 0x12
        /*01be*/ 	.short	(.L_86 - .L_85)
	.align		4
.L_85:
        /*01c0*/ 	.word	index@(_ZN7cutlass13device_kernelIN5flash19enable_sm80_to_sm89INS1_16FlashAttnFwdSm80INS1_25CollectiveMainloopFwdSm80ILi8ELi1ELb0EN4cute5tupleIJNS5_1CILi128EEENS7_ILi64EEENS7_ILi192EEEEEELi192ENS_10bfloat16_tEfNS_4arch4Sm80ELb0ELb0ELb0ELb1ELb0ELb0ELb1ELb1EEENS1_21CollectiveEpilogueFwdINS6_IJS8_SA_S9_EEENS6_IJNS7_ILi1EEESI_SI_EEESC_SE_Li256ELb1ELb1ELb1ELb0EEENS1_36VarlenDynamicPersistentTileSchedulerILi128ELi64ELi256ELi256ELb1ELb1ELb0ELb0ELb1ELb1EEEEEEEEEvNT_6ParamsE)
        /*01c4*/ 	.word	0x00000000


	//----- nvinfo : EIATTR_MIN_STACK_SIZE
	.align		4
.L_86:
        /*01c8*/ 	.byte	0x04, 0x12
        /*01ca*/ 	.short	(.L_88 - .L_87)
	.align		4
.L_87:
        /*01cc*/ 	.word	index@(_ZN7cutlass13device_kernelIN5flash19enable_sm80_to_sm89INS1_16FlashAttnFwdSm80INS1_25CollectiveMainloopFwdSm80ILi8ELi1ELb0EN4cute5tupleIJNS5_1CILi128EEENS7_ILi64EEENS7_ILi192EEEEEELi192ENS_10bfloat16_tEfNS_4arch4Sm80ELb0ELb0ELb0ELb1ELb0ELb1ELb1ELb1EEENS1_21CollectiveEpilogueFwdINS6_IJS8_SA_S9_EEENS6_IJNS7_ILi1EEESI_SI_EEESC_SE_Li256ELb1ELb1ELb1ELb0EEENS1_36VarlenDynamicPersistentTileSchedulerILi128ELi64ELi256ELi256ELb1ELb1ELb0ELb0ELb1ELb1EEEEEEEEEvNT_6ParamsE)
        /*01d0*/ 	.word	0x00000000


	//----- nvinfo : EIATTR_MIN_STACK_SIZE
	.align		4
.L_88:
        /*01d4*/ 	.byte	0x04, 0x12
        /*01d6*/ 	.short	(.L_90 - .L_89)
	.align		4
.L_89:
        /*01d8*/ 	.word	index@(_ZN7cutlass13device_kernelIN5flash19enable_sm80_to_sm89INS1_16FlashAttnFwdSm80INS1_25CollectiveMainloopFwdSm80ILi8ELi1ELb0EN4cute5tupleIJNS5_1CILi128EEENS7_ILi64EEENS7_ILi192EEEEEELi192ENS_10bfloat16_tEfNS_4arch4Sm80ELb0ELb1ELb0ELb0ELb0ELb0ELb1ELb1EEENS1_21CollectiveEpilogueFwdINS6_IJS8_SA_S9_EEENS6_IJNS7_ILi1EEESI_SI_EEESC_SE_Li256ELb0ELb1ELb1ELb0EEENS1_19SingleTileSchedulerILb0ELb1ELb1ELi128EEEEEEEEEvNT_6ParamsE)
        /*01dc*/ 	.word	0x00000000


	//----- nvinfo : EIATTR_MIN_STACK_SIZE
	.align		4
.L_90:
        /*01e0*/ 	.byte	0x04, 0x12
        /*01e2*/ 	.short	(.L_92 - .L_91)
	.align		4
.L_91:
        /*01e4*/ 	.word	index@(_ZN7cutlass13device_kernelIN5flash19enable_sm80_to_sm89INS1_16FlashAttnFwdSm80INS1_25CollectiveMainloopFwdSm80ILi8ELi1ELb0EN4cute5tupleIJNS5_1CILi128EEENS7_ILi64EEENS7_ILi192EEEEEELi192ENS_10bfloat16_tEfNS_4arch4Sm80ELb0ELb1ELb0ELb1ELb0ELb0ELb1ELb1EEENS1_21CollectiveEpilogueFwdINS6_IJS8_SA_S9_EEENS6_IJNS7_ILi1EEESI_SI_EEESC_SE_Li256ELb1ELb1ELb1ELb0EEENS1_36VarlenDynamicPersistentTileSchedulerILi128ELi64ELi256ELi256ELb1ELb1ELb0ELb1ELb0ELb1EEEEEEEEEvNT_6ParamsE)
        /*01e8*/ 	.word	0x00000000


	//----- nvinfo : EIATTR_MIN_STACK_SIZE
	.align		4
.L_92:
        /*01ec*/ 	.byte	0x04, 0x12
        /*01ee*/ 	.short	(.L_94 - .L_93)
	.align		4
.L_93:
        /*01f0*/ 	.word	index@(_ZN7cutlass13device_kernelIN5flash19enable_sm80_to_sm89INS1_16FlashAttnFwdSm80INS1_25CollectiveMainloopFwdSm80ILi8ELi1ELb0EN4cute5tupleIJNS5_1CILi128EEENS7_ILi64EEENS7_ILi192EEEEEELi192ENS_10bfloat16_tEfNS_4arch4Sm80ELb0ELb1ELb0ELb1ELb0ELb1ELb1ELb1EEENS1_21CollectiveEpilogueFwdINS6_IJS8_SA_S9_EEENS6_IJNS7_ILi1EEESI_SI_EEESC_SE_Li256ELb1ELb1ELb1ELb0EEENS1_36VarlenDynamicPersistentTileSchedulerILi128ELi64ELi256ELi256ELb1ELb1ELb0ELb1ELb0ELb1EEEEEEEEEvNT_6ParamsE)
        /*01f4*/ 	.word	0x00000000


	//----- nvinfo : EIATTR_MIN_STACK_SIZE
	.align		4
.L_94:
        /*01f8*/ 	.byte	0x04, 0x12
        /*01fa*/ 	.short	(.L_96 - .L_95)
	.align		4
.L_95:
        /*01fc*/ 	.word	index@(_ZN7cutlass13device_kernelIN5flash19enable_sm80_to_sm89INS1_16FlashAttnFwdSm80INS1_25CollectiveMainloopFwdSm80ILi8ELi1ELb1EN4cute5tupleIJNS5_1CILi128EEENS7_ILi96EEENS7_ILi192EEEEEELi192ENS_10bfloat16_tEfNS_4arch4Sm80ELb1ELb0ELb0ELb0ELb0ELb0ELb1ELb1EEENS1_21CollectiveEpilogueFwdINS6_IJS8_SA_S9_EEENS6_IJNS7_ILi1EEESI_SI_EEESC_SE_Li256ELb0ELb1ELb1ELb0EEENS1_30DynamicPersistentTileSchedulerILi256ELi256ELb1ELb1ELb0EEEEEEEEEvNT_6ParamsE)
        /*0200*/ 	.word	0x00000000


	//----- nvinfo : EIATTR_MIN_STACK_SIZE
	.align		4
.L_96:
        /*0204*/ 	.byte	0x04, 0x12
        /*0206*/ 	.short	(.L_98 - .L_97)
	.align		4
.L_97:
        /*0208*/ 	.word	index@(_ZN7cutlass13device_kernelIN5flash19enable_sm80_to_sm89INS1_16FlashAttnFwdSm80INS1_25CollectiveMainloopFwdSm80ILi8ELi1ELb0EN4cute5tupleIJNS5_1CILi128EEENS7_ILi64EEENS7_ILi192EEEEEELi192ENS_10bfloat16_tEfNS_4arch4Sm80ELb1ELb0ELb0ELb1ELb0ELb0ELb1ELb1EEENS1_21CollectiveEpilogueFwdINS6_IJS8_SA_S9_EEENS6_IJNS7_ILi1EEESI_SI_EEESC_SE_Li256ELb1ELb1ELb1ELb0EEENS1_36VarlenDynamicPersistentTileSchedulerILi128ELi64ELi256ELi256ELb1ELb1ELb0ELb1ELb1ELb1EEEEEEEEEvNT_6ParamsE)
        /*020c*/ 	.word	0x00000000


	//----- nvinfo : EIATTR_MIN_STACK_SIZE
	.align		4
.L_98:
        /*0210*/ 	.byte	0x04, 0x12
        /*0212*/ 	.short	(.L_100 - .L_99)
	.align		4
.L_99:
        /*0214*/ 	.word	index@(_ZN7cutlass13device_kernelIN5flash19enable_sm80_to_sm89INS1_16FlashAttnFwdSm80INS1_25CollectiveMainloopFwdSm80ILi8ELi1ELb0EN4cute5tupleIJNS5_1CILi128EEENS7_ILi64EEENS7_ILi192EEEEEELi192ENS_10bfloat16_tEfNS_4arch4Sm80ELb1ELb0ELb0ELb1ELb0ELb1ELb1ELb1EEENS1_21CollectiveEpilogueFwdINS6_IJS8_SA_S9_EEENS6_IJNS7_ILi1EEESI_SI_EEESC_SE_Li256ELb1ELb1ELb1ELb0EEENS1_36VarlenDynamicPersistentTileSchedulerILi128ELi64ELi256ELi256ELb1ELb1ELb0ELb1ELb1ELb1EEEEEEEEEvNT_6ParamsE)
        /*0218*/ 	.word	0x00000000


	//----- nvinfo : EIATTR_MIN_STACK_SIZE
	.align		4
.L_100:
        /*021c*/ 	.byte	0x04, 0x12
        /*021e*/ 	.short	(.L_102 - .L_101)
	.align		4
.L_101:
        /*0220*/ 	.word	index@(_ZN7cutlass13device_kernelIN5flash19enable_sm80_to_sm89INS1_16FlashAttnFwdSm80INS1_25CollectiveMainloopFwdSm80ILi8ELi2ELb1EN4cute5tupleIJNS5_1CILi128EEENS7_ILi96EEENS7_ILi192EEEEEELi192ENS_10bfloat16_tEfNS_4arch4Sm80ELb0ELb0ELb0ELb0ELb0ELb0ELb1ELb1EEENS1_21CollectiveEpilogueFwdINS6_IJS8_SA_S9_EEENS6_IJNS7_ILi1EEESI_SI_EEESC_SE_Li256ELb0ELb1ELb1ELb0EEENS1_19SingleTileSchedulerILb0ELb1ELb1ELi128EEEEEEEEEvNT_6ParamsE)
        /*0224*/ 	.word	0x00000000


	//----- nvinfo : EIATTR_MIN_STACK_SIZE
	.align		4
.L_102:
        /*0228*/ 	.byte	0x04, 0x12
        /*022a*/ 	.short	(.L_104 - .L_103)
	.align		4
.L_103:
        /*022c*/ 	.word	index@(_ZN7cutlass13device_kernelIN5flash19enable_sm80_to_sm89INS1_16FlashAttnFwdSm80INS1_25CollectiveMainloopFwdSm80ILi8ELi2ELb0EN4cute5tupleIJNS5_1CILi128EEENS7_ILi64EEENS7_ILi192EEEEEELi192ENS_10bfloat16_tEfNS_4arch4Sm80ELb0ELb0ELb0ELb1ELb0ELb0ELb1ELb1EEENS1_21CollectiveEpilogueFwdINS6_IJS8_SA_S9_EEENS6_IJNS7_ILi1EEESI_SI_EEESC_SE_Li256ELb1ELb1ELb1ELb0EEENS1_36VarlenDynamicPersistentTileSchedulerILi128ELi64ELi256ELi256ELb1ELb1ELb0ELb0ELb1ELb1EEEEEEEEEvNT_6ParamsE)
        /*0230*/ 	.word	0x00000000


	//----- nvinfo : EIATTR_MIN_STACK_SIZE
	.align		4
.L_104:
        /*0234*/ 	.byte	0x04, 0x12
        /*0236*/ 	.short	(.L_106 - .L_105)
	.align		4
.L_105:
        /*0238*/ 	.word	index@(_ZN7cutlass13device_kernelIN5flash19enable_sm80_to_sm89INS1_16FlashAttnFwdSm80INS1_25CollectiveMainloopFwdSm80ILi8ELi2ELb0EN4cute5tupleIJNS5_1CILi128EEENS7_ILi64EEENS7_ILi192EEEEEELi192ENS_10bfloat16_tEfNS_4arch4Sm80ELb0ELb0ELb0ELb1ELb0ELb1ELb1ELb1EEENS1_21CollectiveEpilogueFwdINS6_IJS8_SA_S9_EEENS6_IJNS7_ILi1EEESI_SI_EEESC_SE_Li256ELb1ELb1ELb1ELb0EEENS1_36VarlenDynamicPersistentTileSchedulerILi128ELi64ELi256ELi256ELb1ELb1ELb0ELb0ELb1ELb1EEEEEEEEEvNT_6ParamsE)
        /*023c*/ 	.word	0x00000000


	//----- nvinfo : EIATTR_MIN_STACK_SIZE
	.align		4
.L_106:
        /*0240*/ 	.byte	0x04, 0x12
        /*0242*/ 	.short	(.L_108 - .L_107)
	.align		4
.L_107:
        /*0244*/ 	.word	index@(_ZN7cutlass13device_kernelIN5flash19enable_sm80_to_sm89INS1_16FlashAttnFwdSm80INS1_25CollectiveMainloopFwdSm80ILi8ELi2ELb0EN4cute5tupleIJNS5_1CILi128EEENS7_ILi64EEENS7_ILi192EEEEEELi192ENS_10bfloat16_tEfNS_4arch4Sm80ELb0ELb1ELb0ELb0ELb0ELb0ELb1ELb1EEENS1_21CollectiveEpilogueFwdINS6_IJS8_SA_S9_EEENS6_IJNS7_ILi1EEESI_SI_EEESC_SE_Li256ELb0ELb1ELb1ELb0EEENS1_19SingleTileSchedulerILb0ELb1ELb1ELi128EEEEEEEEEvNT_6ParamsE)
        /*0248*/ 	.word	0x00000000


	//----- nvinfo : EIATTR_MIN_STACK_SIZE
	.align		4
.L_108:
        /*024c*/ 	.byte	0x04, 0x12
        /*024e*/ 	.short	(.L_110 - .L_109)
	.align		4
.L_109:
        /*0250*/ 	.word	index@(_ZN7cutlass13device_kernelIN5flash19enable_sm80_to_sm89INS1_16FlashAttnFwdSm80INS1_25CollectiveMainloopFwdSm80ILi8ELi2ELb0EN4cute5tupleIJNS5_1CILi128EEENS7_ILi64EEENS7_ILi192EEEEEELi192ENS_10bfloat16_tEfNS_4arch4Sm80ELb0ELb1ELb0ELb1ELb0ELb0ELb1ELb1EEENS1_21CollectiveEpilogueFwdINS6_IJS8_SA_S9_EEENS6_IJNS7_ILi1EEESI_SI_EEESC_SE_Li256ELb1ELb1ELb1ELb0EEENS1_36VarlenDynamicPersistentTileSchedulerILi128ELi64ELi256ELi256ELb1ELb1ELb0ELb1ELb0ELb1EEEEEEEEEvNT_6ParamsE)
        /*0254*/ 	.word	0x00000000


	//----- nvinfo : EIATTR_MIN_STACK_SIZE
	.align		4
.L_110:
        /*0258*/ 	.byte	0x04, 0x12
        /*025a*/ 	.short	(.L_112 - .L_111)
	.align		4
.L_111:
        /*025c*/ 	.word	index@(_ZN7cutlass13device_kernelIN5flash19enable_sm80_to_sm89INS1_16FlashAttnFwdSm80INS1_25CollectiveMainloopFwdSm80ILi8ELi2ELb0EN4cute5tupleIJNS5_1CILi128EEENS7_ILi64EEENS7_ILi192EEEEEELi192ENS_10bfloat16_tEfNS_4arch4Sm80ELb0ELb1ELb0ELb1ELb0ELb1ELb1ELb1EEENS1_21CollectiveEpilogueFwdINS6_IJS8_SA_S9_EEENS6_IJNS7_ILi1EEESI_SI_EEESC_SE_Li256ELb1ELb1ELb1ELb0EEENS1_36VarlenDynamicPersistentTileSchedulerILi128ELi64ELi256ELi256ELb1ELb1ELb0ELb1ELb0ELb1EEEEEEEEEvNT_6ParamsE)
        /*0260*/ 	.word	0x00000000


	//----- nvinfo : EIATTR_MIN_STACK_SIZE
	.align		4
.L_112:
        /*0264*/ 	.byte	0x04, 0x12
        /*0266*/ 	.short	(.L_114 - .L_113)
	.align		4
.L_113:
        /*0268*/ 	.word	index@(_ZN7cutlass13device_kernelIN5flash19enable_sm80_to_sm89INS1_16FlashAttnFwdSm80INS1_25CollectiveMainloopFwdSm80ILi8ELi2ELb1EN4cute5tupleIJNS5_1CILi128EEENS7_ILi96EEENS7_ILi192EEEEEELi192ENS_10bfloat16_tEfNS_4arch4Sm80ELb1ELb0ELb0ELb0ELb0ELb0ELb1ELb1EEENS1_21CollectiveEpilogueFwdINS6_IJS8_SA_S9_EEENS6_IJNS7_ILi1EEESI_SI_EEESC_SE_Li256ELb0ELb1ELb1ELb0EEENS1_30DynamicPersistentTileSchedulerILi256ELi256ELb1ELb1ELb0EEEEEEEEEvNT_6ParamsE)
        /*026c*/ 	.word	0x00000000


	//----- nvinfo : EIATTR_MIN_STACK_SIZE
	.align		4
.L_114:
        /*0270*/ 	.byte	0x04, 0x12
        /*0272*/ 	.short	(.L_116 - .L_115)
	.align		4
.L_115:
        /*0274*/ 	.word	index@(_ZN7cutlass13device_kernelIN5flash19enable_sm80_to_sm89INS1_16FlashAttnFwdSm80INS1_25CollectiveMainloopFwdSm80ILi8ELi2ELb0EN4cute5tupleIJNS5_1CILi128EEENS7_ILi64EEENS7_ILi192EEEEEELi192ENS_10bfloat16_tEfNS_4arch4Sm80ELb1ELb0ELb0ELb1ELb0ELb0ELb1ELb1EEENS1_21CollectiveEpilogueFwdINS6_IJS8_SA_S9_EEENS6_IJNS7_ILi1EEESI_SI_EEESC_SE_Li256ELb1ELb1ELb1ELb0EEENS1_36VarlenDynamicPersistentTileSchedulerILi128ELi64ELi256ELi256ELb1ELb1ELb0ELb1ELb1ELb1EEEEEEEEEvNT_6ParamsE)
        /*0278*/ 	.word	0x00000000


	//----- nvinfo : EIATTR_MIN_STACK_SIZE
	.align		4
.L_116:
        /*027c*/ 	.byte	0x04, 0x12
        /*027e*/ 	.short	(.L_118 - .L_117)
	.align		4
.L_117:
        /*0280*/ 	.word	index@(_ZN7cutlass13device_kernelIN5flash19enable_sm80_to_sm89INS1_16FlashAttnFwdSm80INS1_25CollectiveMainloopFwdSm80ILi8ELi2ELb0EN4cute5tupleIJNS5_1CILi128EEENS7_ILi64EEENS7_ILi192EEEEEELi192ENS_10bfloat16_tEfNS_4arch4Sm80ELb1ELb0ELb0ELb1ELb0ELb1ELb1ELb1EEENS1_21CollectiveEpilogueFwdINS6_IJS8_SA_S9_EEENS6_IJNS7_ILi1EEESI_SI_EEESC_SE_Li256ELb1ELb1ELb1ELb0EEENS1_36VarlenDynamicPersistentTileSchedulerILi128ELi64ELi256ELi256ELb1ELb1ELb0ELb1ELb1ELb1EEEEEEEEEvNT_6ParamsE)
        /*0284*/ 	.word	0x00000000
.L_118:


//--------------------- .nv.compat                --------------------------
	.section	.nv.compat,"",@"SHT_CUDA_COMPAT_INFO"
	.align	4
        /*0000*/ 	.byte	0x02, 0x09, 0x01, 0x00, 0x02, 0x02, 0x01, 0x00, 0x02, 0x05, 0x05, 0x00, 0x03, 0x07, 0x01, 0x01
        /*0010*/ 	.byte	0x02, 0x03, 0x00, 0x00, 0x02, 0x06, 0x01, 0x00, 0x04, 0x0b, 0x08, 0x00, 0x00, 0x00, 0x00, 0x00
        /*0020*/ 	.byte	0x00, 0x00, 0x00, 0x00


//--------------------- .nv.info._ZN7cutlass13device_kernelIN5flash19enable_sm80_to_sm89INS1_16FlashAttnFwdSm80INS1_25CollectiveMainloopFwdSm80ILi8ELi1ELb1EN4cute5tupleIJNS5_1CILi128EEENS7_ILi96EEENS7_ILi192EEEEEELi192ENS_10bfloat16_tEfNS_4arch4Sm80ELb0ELb0ELb0ELb0ELb0ELb0ELb1ELb1EEENS1_21CollectiveEpilogueFwdINS6_IJS8_SA_S9_EEENS6_IJNS7_ILi1EEESI_SI_EEESC_SE_Li256ELb0ELb1ELb1ELb0EEENS1_19SingleTileSchedulerILb0ELb1ELb1ELi128EEEEEEEEEvNT_6ParamsE --------------------------
	.section	.nv.info._ZN7cutlass13device_kernelIN5flash19enable_sm80_to_sm89INS1_16FlashAttnFwdSm80INS1_25CollectiveMainloopFwdSm80ILi8ELi1ELb1EN4cute5tupleIJNS5_1CILi128EEENS7_ILi96EEENS7_ILi192EEEEEELi192ENS_10bfloat16_tEfNS_4arch4Sm80ELb0ELb0ELb0ELb0ELb0ELb0ELb1ELb1EEENS1_21CollectiveEpilogueFwdINS6_IJS8_SA_S9_EEENS6_IJNS7_ILi1EEESI_SI_EEESC_SE_Li256ELb0ELb1ELb1ELb0EEENS1_19SingleTileSchedulerILb0ELb1ELb1ELi128EEEEEEEEEvNT_6ParamsE,"",@"SHT_CUDA_INFO"
	.sectionflags	@""
	.align	4


	//----- nvinfo : EIATTR_CUDA_API_VERSION
	.align		4
        /*0000*/ 	.byte	0x04, 0x37
        /*0002*/ 	.short	(.L_120 - .L_119)
.L_119:
        /*0004*/ 	.word	0x00000082


	//----- nvinfo : EIATTR_KPARAM_INFO
	.align		4
.L_120:
        /*0008*/ 	.byte	0x04, 0x17
        /*000a*/ 	.short	(.L_122 - .L_121)
.L_121:
        /*000c*/ 	.word	0x00000000
        /*0010*/ 	.short	0x0000
        /*0012*/ 	.short	0x0000
        /*0014*/ 	.byte	0x00, 0xf0, 0x61, 0x10


	//----- nvinfo : EIATTR_SPARSE_MMA_MASK
	.align		4
.L_122:
        /*0018*/ 	.byte	0x03, 0x50
        /*001a*/ 	.short	0x0000


	//----- nvinfo : EIATTR_MAXREG_COUNT
	.align		4
        /*001c*/ 	.byte	0x03, 0x1b
        /*001e*/ 	.short	0x00ff


	//----- nvinfo : EIATTR_MERCURY_ISA_VERSION
	.align		4
        /*0020*/ 	.byte	0x03, 0x5f
        /*0022*/ 	.short	0x0101


	//----- nvinfo : EIATTR_VRC_CTA_INIT_COUNT
	.align		4
        /*0024*/ 	.byte	0x02, 0x4a
	.zero		1
	.zero		1


	//----- nvinfo : EIATTR_EXIT_INSTR_OFFSETS
	.align		4
        /*0028*/ 	.byte	0x04, 0x1c
        /*002a*/ 	.short	(.L_124 - .L_123)


	//   ....[0]....
.L_123:
        /*002c*/ 	.word	0x00000010


	//----- nvinfo : EIATTR_MAX_THREADS
	.align		4
.L_124:
        /*0030*/ 	.byte	0x04, 0x05
        /*0032*/ 	.short	(.L_126 - .L_125)
.L_125:
        /*0034*/ 	.word	0x00000100
        /*0038*/ 	.word	0x00000001
        /*003c*/ 	.word	0x00000001


	//----- nvinfo : EIATTR_CBANK_PARAM_SIZE
	.align		4
.L_126:
        /*0040*/ 	.byte	0x03, 0x19
        /*0042*/ 	.short	0x0418


	//----- nvinfo : EIATTR_PARAM_CBANK
	.align		4
        /*0044*/ 	.byte	0x04, 0x0a
        /*0046*/ 	.short	(.L_128 - .L_127)
	.align		4
.L_127:
        /*0048*/ 	.word	index@(.nv.constant0._ZN7cutlass13device_kernelIN5flash19enable_sm80_to_sm89INS1_16FlashAttnFwdSm80INS1_25CollectiveMainloopFwdSm80ILi8ELi1ELb1EN4cute5tupleIJNS5_1CILi128EEENS7_ILi96EEENS7_ILi192EEEEEELi192ENS_10bfloat16_tEfNS_4arch4Sm80ELb0ELb0ELb0ELb0ELb0ELb0ELb1ELb1EEENS1_21CollectiveEpilogueFwdINS6_IJS8_SA_S9_EEENS6_IJNS7_ILi1EEESI_SI_EEESC_SE_Li256ELb0ELb1ELb1ELb0EEENS1_19SingleTileSchedulerILb0ELb1ELb1ELi128EEEEEEEEEvNT_6ParamsE)
        /*004c*/ 	.short	0x0380
        /*004e*/ 	.short	0x0418


	//----- nvinfo : EIATTR_SW_WAR
	.align		4
.L_128:
        /*0050*/ 	.byte	0x04, 0x36
        /*0052*/ 	.short	(.L_130 - .L_129)
.L_129:
        /*0054*/ 	.word	0x00000008
.L_130:


//--------------------- .nv.info._ZN7cutlass13device_kernelIN5flash19enable_sm80_to_sm89INS1_16FlashAttnFwdSm80INS1_25CollectiveMainloopFwdSm80ILi8ELi1ELb0EN4cute5tupleIJNS5_1CILi128EEENS7_ILi64EEENS7_ILi192EEEEEELi192ENS_10bfloat16_tEfNS_4arch4Sm80ELb0ELb0ELb0ELb1ELb0ELb0ELb1ELb1EEENS1_21CollectiveEpilogueFwdINS6_IJS8_SA_S9_EEENS6_IJNS7_ILi1EEESI_SI_EEESC_SE_Li256ELb1ELb1ELb1ELb0EEENS1_36VarlenDynamicPersistentTileSchedulerILi128ELi64ELi256ELi256ELb1ELb1ELb0ELb0ELb1ELb1EEEEEEEEEvNT_6ParamsE --------------------------
	.section	.nv.info._ZN7cutlass13device_kernelIN5flash19enable_sm80_to_sm89INS1_16FlashAttnFwdSm80INS1_25CollectiveMainloopFwdSm80ILi8ELi1ELb0EN4cute5tupleIJNS5_1CILi128EEENS7_ILi64EEENS7_ILi192EEEEEELi192ENS_10bfloat16_tEfNS_4arch4Sm80ELb0ELb0ELb0ELb1ELb0ELb0ELb1ELb1EEENS1_21CollectiveEpilogueFwdINS6_IJS8_SA_S9_EEENS6_IJNS7_ILi1EEESI_SI_EEESC_SE_Li256ELb1ELb1ELb1ELb0EEENS1_36VarlenDynamicPersistentTileSchedulerILi128ELi64ELi256ELi256ELb1ELb1ELb0ELb0ELb1ELb1EEEEEEEEEvNT_6ParamsE,"",@"SHT_CUDA_INFO"
	.sectionflags	@""
	.align	4


	//----- nvinfo : EIATTR_CUDA_API_VERSION
	.align		4
        /*0000*/ 	.byte	0x04, 0x37
        /*0002*/ 	.short	(.L_132 - .L_131)
.L_131:
        /*0004*/ 	.word	0x00000082


	//----- nvinfo : EIATTR_KPARAM_INFO
	.align		4
.L_132:
        /*0008*/ 	.byte	0x04, 0x17
        /*000a*/ 	.short	(.L_134 - .L_133)
.L_133:
        /*000c*/ 	.word	0x00000000
        /*0010*/ 	.short	0x0000
        /*0012*/ 	.short	0x0000
        /*0014*/ 	.byte	0x00, 0xf0, 0xe1, 0x10


	//----- nvinfo : EIATTR_SPARSE_MMA_MASK
	.align		4
.L_134:
        /*0018*/ 	.byte	0x03, 0x50
        /*001a*/ 	.short	0x0000


	//----- nvinfo : EIATTR_MAXREG_COUNT
	.align		4
        /*001c*/ 	.byte	0x03, 0x1b
        /*001e*/ 	.short	0x00ff


	//----- nvinfo : EIATTR_MERCURY_ISA_VERSION
	.align		4
        /*0020*/ 	.byte	0x03, 0x5f
        /*0022*/ 	.short	0x0101


	//----- nvinfo : EIATTR_VRC_CTA_INIT_COUNT
	.align		4
        /*0024*/ 	.byte	0x02, 0x4a
	.zero		1
	.zero		1


	//----- nvinfo : EIATTR_EXIT_INSTR_OFFSETS
	.align		4
        /*0028*/ 	.byte	0x04, 0x1c
        /*002a*/ 	.short	(.L_136 - .L_135)


	//   ....[0]....
.L_135:
        /*002c*/ 	.word	0x00000010


	//----- nvinfo : EIATTR_MAX_THREADS
	.align		4
.L_136:
        /*0030*/ 	.byte	0x04, 0x05
        /*0032*/ 	.short	(.L_138 - .L_137)
.L_137:
        /*0034*/ 	.word	0x00000100
        /*0038*/ 	.word	0x00000001
        /*003c*/ 	.word	0x00000001


	//----- nvinfo : EIATTR_CBANK_PARAM_SIZE
	.align		4
.L_138:
        /*0040*/ 	.byte	0x03, 0x19
        /*0042*/ 	.short	0x0438


	//----- nvinfo : EIATTR_PARAM_CBANK
	.align		4
        /*0044*/ 	.byte	0x04, 0x0a
        /*0046*/ 	.short	(.L_140 - .L_139)
	.align		4
.L_139:
        /*0048*/ 	.word	index@(.nv.constant0._ZN7cutlass13device_kernelIN5flash19enable_sm80_to_sm89INS1_16FlashAttnFwdSm80INS1_25CollectiveMainloopFwdSm80ILi8ELi1ELb0EN4cute5tupleIJNS5_1CILi128EEENS7_ILi64EEENS7_ILi192EEEEEELi192ENS_10bfloat16_tEfNS_4arch4Sm80ELb0ELb0ELb0ELb1ELb0ELb0ELb1ELb1EEENS1_21CollectiveEpilogueFwdINS6_IJS8_SA_S9_EEENS6_IJNS7_ILi1EEESI_SI_EEESC_SE_Li256ELb1ELb1ELb1ELb0EEENS1_36VarlenDynamicPersistentTileSchedulerILi128ELi64ELi256ELi256ELb1ELb1ELb0ELb0ELb1ELb1EEEEEEEEEvNT_6ParamsE)
        /*004c*/ 	.short	0x0380
        /*004e*/ 	.short	0x0438


	//----- nvinfo : EIATTR_SW_WAR
	.align		4
.L_140:
        /*0050*/ 	.byte	0x04, 0x36
        /*0052*/ 	.short	(.L_142 - .L_141)
.L_141:
        /*0054*/ 	.word	0x00000008
.L_142:


//--------------------- .nv.info._ZN7cutlass13device_kernelIN5flash19enable_sm80_to_sm89INS1_16FlashAttnFwdSm80INS1_25CollectiveMainloopFwdSm80ILi8ELi1ELb0EN4cute5tupleIJNS5_1CILi128EEENS7_ILi64EEENS7_ILi192EEEEEELi192ENS_10bfloat16_tEfNS_4arch4Sm80ELb0ELb0ELb0ELb1ELb0ELb1ELb1ELb1EEENS1_21CollectiveEpilogueFwdINS6_IJS8_SA_S9_EEENS6_IJNS7_ILi1EEESI_SI_EEESC_SE_Li256ELb1ELb1ELb1ELb0EEENS1_36VarlenDynamicPersistentTileSchedulerILi128ELi64ELi256ELi256ELb1ELb1ELb0ELb0ELb1ELb1EEEEEEEEEvNT_6ParamsE --------------------------
	.section	.nv.info._ZN7cutlass13device_kernelIN5flash19enable_sm80_to_sm89INS1_16FlashAttnFwdSm80INS1_25CollectiveMainloopFwdSm80ILi8ELi1ELb0EN4cute5tupleIJNS5_1CILi128EEENS7_ILi64EEENS7_ILi192EEEEEELi192ENS_10bfloat16_tEfNS_4arch4Sm80ELb0ELb0ELb0ELb1ELb0ELb1ELb1ELb1EEENS1_21CollectiveEpilogueFwdINS6_IJS8_SA_S9_EEENS6_IJNS7_ILi1EEESI_SI_EEESC_SE_Li256ELb1ELb1ELb1ELb0EEENS1_36VarlenDynamicPersistentTileSchedulerILi128ELi64ELi256ELi256ELb1ELb1ELb0ELb0ELb1ELb1EEEEEEEEEvNT_6ParamsE,"",@"SHT_CUDA_INFO"
	.sectionflags	@""
	.align	4


	//----- nvinfo : EIATTR_CUDA_API_VERSION
	.align		4
        /*0000*/ 	.byte	0x04, 0x37
        /*0002*/ 	.short	(.L_144 - .L_143)
.L_143:
        /*0004*/ 	.word	0x00000082


	//----- nvinfo : EIATTR_KPARAM_INFO
	.align		4
.L_144:
        /*0008*/ 	.byte	0x04, 0x17
        /*000a*/ 	.short	(.L_146 - .L_145)
.L_145:
        /*000c*/ 	.word	0x00000000
        /*0010*/ 	.short	0x0000
        /*0012*/ 	.short	0x0000
        /*0014*/ 	.byte	0x00, 0xf0, 0xe1, 0x10


	//----- nvinfo : EIATTR_SPARSE_MMA_MASK
	.align		4
.L_146:
        /*0018*/ 	.byte	0x03, 0x50
        /*001a*/ 	.short	0x0000


	//----- nvinfo : EIATTR_MAXREG_COUNT
	.align		4
        /*001c*/ 	.byte	0x03, 0x1b
        /*001e*/ 	.short	0x00ff


	//----- nvinfo : EIATTR_MERCURY_ISA_VERSION
	.align		4
        /*0020*/ 	.byte	0x03, 0x5f
        /*0022*/ 	.short	0x0101


	//----- nvinfo : EIATTR_VRC_CTA_INIT_COUNT
	.align		4
        /*0024*/ 	.byte	0x02, 0x4a
	.zero		1
	.zero		1


	//----- nvinfo : EIATTR_EXIT_INSTR_OFFSETS
	.align		4
        /*0028*/ 	.byte	0x04, 0x1c
        /*002a*/ 	.short	(.L_148 - .L_147)


	//   ....[0]....
.L_147:
        /*002c*/ 	.word	0x00000010


	//----- nvinfo : EIATTR_MAX_THREADS
	.align		4
.L_148:
        /*0030*/ 	.byte	0x04, 0x05
        /*0032*/ 	.short	(.L_150 - .L_149)
.L_149:
        /*0034*/ 	.word	0x00000100
        /*0038*/ 	.word	0x00000001
        /*003c*/ 	.word	0x00000001


	//----- nvinfo : EIATTR_CBANK_PARAM_SIZE
	.align		4
.L_150:
        /*0040*/ 	.byte	0x03, 0x19
        /*0042*/ 	.short	0x0438


	//----- nvinfo : EIATTR_PARAM_CBANK
	.align		4
        /*0044*/ 	.byte	0x04, 0x0a
        /*0046*/ 	.short	(.L_152 - .L_151)
	.align		4
.L_151:
        /*0048*/ 	.word	index@(.nv.constant0._ZN7cutlass13device_kernelIN5flash19enable_sm80_to_sm89INS1_16FlashAttnFwdSm80INS1_25CollectiveMainloopFwdSm80ILi8ELi1ELb0EN4cute5tupleIJNS5_1CILi128EEENS7_ILi64EEENS7_ILi192EEEEEELi192ENS_10bfloat16_tEfNS_4arch4Sm80ELb0ELb0ELb0ELb1ELb0ELb1ELb1ELb1EEENS1_21CollectiveEpilogueFwdINS6_IJS8_SA_S9_EEENS6_IJNS7_ILi1EEESI_SI_EEESC_SE_Li256ELb1ELb1ELb1ELb0EEENS1_36VarlenDynamicPersistentTileSchedulerILi128ELi64ELi256ELi256ELb1ELb1ELb0ELb0ELb1ELb1EEEEEEEEEvNT_6ParamsE)
        /*004c*/ 	.short	0x0380
        /*004e*/ 	.short	0x0438


	//----- nvinfo : EIATTR_SW_WAR
	.align		4
.L_152:
        /*0050*/ 	.byte	0x04, 0x36
        /*0052*/ 	.short	(.L_154 - .L_153)
.L_153:
        /*0054*/ 	.word	0x00000008
.L_154:


//--------------------- .nv.info._ZN7cutlass13device_kernelIN5flash19enable_sm80_to_sm89INS1_16FlashAttnFwdSm80INS1_25CollectiveMainloopFwdSm80ILi8ELi1ELb0EN4cute5tupleIJNS5_1CILi128EEENS7_ILi64EEENS7_ILi192EEEEEELi192ENS_10bfloat16_tEfNS_4arch4Sm80ELb0ELb1ELb0ELb0ELb0ELb0ELb1ELb1EEENS1_21CollectiveEpilogueFwdINS6_IJS8_SA_S9_EEENS6_IJNS7_ILi1EEESI_SI_EEESC_SE_Li256ELb0ELb1ELb1ELb0EEENS1_19SingleTileSchedulerILb0ELb1ELb1ELi128EEEEEEEEEvNT_6ParamsE --------------------------
	.section	.nv.info._ZN7cutlass13device_kernelIN5flash19enable_sm80_to_sm89INS1_16FlashAttnFwdSm80INS1_25CollectiveMainloopFwdSm80ILi8ELi1ELb0EN4cute5tupleIJNS5_1CILi128EEENS7_ILi64EEENS7_ILi192EEEEEELi192ENS_10bfloat16_tEfNS_4arch4Sm80ELb0ELb1ELb0ELb0ELb0ELb0ELb1ELb1EEENS1_21CollectiveEpilogueFwdINS6_IJS8_SA_S9_EEENS6_IJNS7_ILi1EEESI_SI_EEESC_SE_Li256ELb0ELb1ELb1ELb0EEENS1_19SingleTileSchedulerILb0ELb1ELb1ELi128EEEEEEEEEvNT_6ParamsE,"",@"SHT_CUDA_INFO"
	.sectionflags	@""
	.align	4


	//----- nvinfo : EIATTR_CUDA_API_VERSION
	.align		4
        /*0000*/ 	.byte	0x04, 0x37
        /*0002*/ 	.short	(.L_156 - .L_155)
.L_155:
        /*0004*/ 	.word	0x00000082


	//----- nvinfo : EIATTR_KPARAM_INFO
	.align		4
.L_156:
        /*0008*/ 	.byte	0x04, 0x17
        /*000a*/ 	.short	(.L_158 - .L_157)
.L_157:
        /*000c*/ 	.word	0x00000000
        /*0010*/ 	.short	0x0000
        /*0012*/ 	.short	0x0000
        /*0014*/ 	.byte	0x00, 0xf0, 0x61, 0x10


	//----- nvinfo : EIATTR_SPARSE_MMA_MASK
	.align		4
.L_158:
        /*0018*/ 	.byte	0x03, 0x50
        /*001a*/ 	.short	0x0000


	//----- nvinfo : EIATTR_MAXREG_COUNT
	.align		4
        /*001c*/ 	.byte	0x03, 0x1b
        /*001e*/ 	.short	0x00ff


	//----- nvinfo : EIATTR_MERCURY_ISA_VERSION
	.align		4
        /*0020*/ 	.byte	0x03, 0x5f
        /*0022*/ 	.short	0x0101


	//----- nvinfo : EIATTR_VRC_CTA_INIT_COUNT
	.align		4
        /*0024*/ 	.byte	0x02, 0x4a
	.zero		1
	.zero		1


	//----- nvinfo : EIATTR_EXIT_INSTR_OFFSETS
	.align		4
        /*0028*/ 	.byte	0x04, 0x1c
        /*002a*/ 	.short	(.L_160 - .L_159)


	//   ....[0]....
.L_159:
        /*002c*/ 	.word	0x00000010


	//----- nvinfo : EIATTR_MAX_THREADS
	.align		4
.L_160:
        /*0030*/ 	.byte	0x04, 0x05
        /*0032*/ 	.short	(.L_162 - .L_161)
.L_161:
        /*0034*/ 	.word	0x00000100
        /*0038*/ 	.word	0x00000001
        /*003c*/ 	.word	0x00000001


	//----- nvinfo : EIATTR_CBANK_PARAM_SIZE
	.align		4
.L_162:
        /*0040*/ 	.byte	0x03, 0x19
        /*0042*/ 	.short	0x0418


	//----- nvinfo : EIATTR_PARAM_CBANK
	.align		4
        /*0044*/ 	.byte	0x04, 0x0a
        /*0046*/ 	.short	(.L_164 - .L_163)
	.align		4
.L_163:
        /*0048*/ 	.word	index@(.nv.constant0._ZN7cutlass13device_kernelIN5flash19enable_sm80_to_sm89INS1_16FlashAttnFwdSm80INS1_25CollectiveMainloopFwdSm80ILi8ELi1ELb0EN4cute5tupleIJNS5_1CILi128EEENS7_ILi64EEENS7_ILi192EEEEEELi192ENS_10bfloat16_tEfNS_4arch4Sm80ELb0ELb1ELb0ELb0ELb0ELb0ELb1ELb1EEENS1_21CollectiveEpilogueFwdINS6_IJS8_SA_S9_EEENS6_IJNS7_ILi1EEESI_SI_EEESC_SE_Li256ELb0ELb1ELb1ELb0EEENS1_19SingleTileSchedulerILb0ELb1ELb1ELi128EEEEEEEEEvNT_6ParamsE)
        /*004c*/ 	.short	0x0380
        /*004e*/ 	.short	0x0418


	//----- nvinfo : EIATTR_SW_WAR
	.align		4
.L_164:
        /*0050*/ 	.byte	0x04, 0x36
        /*0052*/ 	.short	(.L_166 - .L_165)
.L_165:
        /*0054*/ 	.word	0x00000008
.L_166:


//--------------------- .nv.info._ZN7cutlass13device_kernelIN5flash19enable_sm80_to_sm89INS1_16FlashAttnFwdSm80INS1_25CollectiveMainloopFwdSm80ILi8ELi1ELb0EN4cute5tupleIJNS5_1CILi128EEENS7_ILi64EEENS7_ILi192EEEEEELi192ENS_10bfloat16_tEfNS_4arch4Sm80ELb0ELb1ELb0ELb1ELb0ELb0ELb1ELb1EEENS1_21CollectiveEpilogueFwdINS6_IJS8_SA_S9_EEENS6_IJNS7_ILi1EEESI_SI_EEESC_SE_Li256ELb1ELb1ELb1ELb0EEENS1_36VarlenDynamicPersistentTileSchedulerILi128ELi64ELi256ELi256ELb1ELb1ELb0ELb1ELb0ELb1EEEEEEEEEvNT_6ParamsE --------------------------
	.section	.nv.info._ZN7cutlass13device_kernelIN5flash19enable_sm80_to_sm89INS1_16FlashAttnFwdSm80INS1_25CollectiveMainloopFwdSm80ILi8ELi1ELb0EN4cute5tupleIJNS5_1CILi128EEENS7_ILi64EEENS7_ILi192EEEEEELi192ENS_10bfloat16_tEfNS_4arch4Sm80ELb0ELb1ELb0ELb1ELb0ELb0ELb1ELb1EEENS1_21CollectiveEpilogueFwdINS6_IJS8_SA_S9_EEENS6_IJNS7_ILi1EEESI_SI_EEESC_SE_Li256ELb1ELb1ELb1ELb0EEENS1_36VarlenDynamicPersistentTileSchedulerILi128ELi64ELi256ELi256ELb1ELb1ELb0ELb1ELb0ELb1EEEEEEEEEvNT_6ParamsE,"",@"SHT_CUDA_INFO"
	.sectionflags	@""
	.align	4


	//----- nvinfo : EIATTR_CUDA_API_VERSION
	.align		4
        /*0000*/ 	.byte	0x04, 0x37
        /*0002*/ 	.short	(.L_168 - .L_167)
.L_167:
        /*0004*/ 	.word	0x00000082


	//----- nvinfo : EIATTR_KPARAM_INFO
	.align		4
.L_168:
        /*0008*/ 	.byte	0x04, 0x17
        /*000a*/ 	.short	(.L_170 - .L_169)
.L_169:
        /*000c*/ 	.word	0x00000000
        /*0010*/ 	.short	0x0000
        /*0012*/ 	.short	0x0000
        /*0014*/ 	.byte	0x00, 0xf0, 0xe1, 0x10


	//----- nvinfo : EIATTR_SPARSE_MMA_MASK
	.align		4
.L_170:
        /*0018*/ 	.byte	0x03, 0x50
        /*001a*/ 	.short	0x0000


	//----- nvinfo : EIATTR_MAXREG_COUNT
	.align		4
        /*001c*/ 	.byte	0x03, 0x1b
        /*001e*/ 	.short	0x00ff


	//----- nvinfo : EIATTR_MERCURY_ISA_VERSION
	.align		4
        /*0020*/ 	.byte	0x03, 0x5f
        /*0022*/ 	.short	0x0101


	//----- nvinfo : EIATTR_VRC_CTA_INIT_COUNT
	.align		4
        /*0024*/ 	.byte	0x02, 0x4a
	.zero		1
	.zero		1


	//----- nvinfo : EIATTR_EXIT_INSTR_OFFSETS
	.align		4
        /*0028*/ 	.byte	0x04, 0x1c
        /*002a*/ 	.short	(.L_172 - .L_171)


	//   ....[0]....
.L_171:
        /*002c*/ 	.word	0x00000010


	//----- nvinfo : EIATTR_MAX_THREADS
	.align		4
.L_172:
        /*0030*/ 	.byte	0x04, 0x05
        /*0032*/ 	.short	(.L_174 - .L_173)
.L_173:
        /*0034*/ 	.word	0x00000100
        /*0038*/ 	.word	0x00000001
        /*003c*/ 	.word	0x00000001


	//----- nvinfo : EIATTR_CBANK_PARAM_SIZE
	.align		4
.L_174:
        /*0040*/ 	.byte	0x03, 0x19
        /*0042*/ 	.short	0x0438


	//----- nvinfo : EIATTR_PARAM_CBANK
	.align		4
        /*0044*/ 	.byte	0x04, 0x0a
        /*0046*/ 	.short	(.L_176 - .L_175)
	.align		4
.L_175:
        /*0048*/ 	.word	index@(.nv.constant0._ZN7cutlass13device_kernelIN5flash19enable_sm80_to_sm89INS1_16FlashAttnFwdSm80INS1_25CollectiveMainloopFwdSm80ILi8ELi1ELb0EN4cute5tupleIJNS5_1CILi128EEENS7_ILi64EEENS7_ILi192EEEEEELi192ENS_10bfloat16_tEfNS_4arch4Sm80ELb0ELb1ELb0ELb1ELb0ELb0ELb1ELb1EEENS1_21CollectiveEpilogueFwdINS6_IJS8_SA_S9_EEENS6_IJNS7_ILi1EEESI_SI_EEESC_SE_Li256ELb1ELb1ELb1ELb0EEENS1_36VarlenDynamicPersistentTileSchedulerILi128ELi64ELi256ELi256ELb1ELb1ELb0ELb1ELb0ELb1EEEEEEEEEvNT_6ParamsE)
        /*004c*/ 	.short	0x0380
        /*004e*/ 	.short	0x0438


	//----- nvinfo : EIATTR_SW_WAR
	.align		4
.L_176:
        /*0050*/ 	.byte	0x04, 0x36
        /*0052*/ 	.short	(.L_178 - .L_177)
.L_177:
        /*0054*/ 	.word	0x00000008
.L_178:


//--------------------- .nv.info._ZN7cutlass13device_kernelIN5flash19enable_sm80_to_sm89INS1_16FlashAttnFwdSm80INS1_25CollectiveMainloopFwdSm80ILi8ELi1ELb0EN4cute5tupleIJNS5_1CILi128EEENS7_ILi64EEENS7_ILi192EEEEEELi192ENS_10bfloat16_tEfNS_4arch4Sm80ELb0ELb1ELb0ELb1ELb0ELb1ELb1ELb1EEENS1_21CollectiveEpilogueFwdINS6_IJS8_SA_S9_EEENS6_IJNS7_ILi1EEESI_SI_EEESC_SE_Li256ELb1ELb1ELb1ELb0EEENS1_36VarlenDynamicPersistentTileSchedulerILi128ELi64ELi256ELi256ELb1ELb1ELb0ELb1ELb0ELb1EEEEEEEEEvNT_6ParamsE --------------------------
	.section	.nv.info._ZN7cutlass13device_kernelIN5flash19enable_sm80_to_sm89INS1_16FlashAttnFwdSm80INS1_25CollectiveMainloopFwdSm80ILi8ELi1ELb0EN4cute5tupleIJNS5_1CILi128EEENS7_ILi64EEENS7_ILi192EEEEEELi192ENS_10bfloat16_tEfNS_4arch4Sm80ELb0ELb1ELb0ELb1ELb0ELb1ELb1ELb1EEENS1_21CollectiveEpilogueFwdINS6_IJS8_SA_S9_EEENS6_IJNS7_ILi1EEESI_SI_EEESC_SE_Li256ELb1ELb1ELb1ELb0EEENS1_36VarlenDynamicPersistentTileSchedulerILi128ELi64ELi256ELi256ELb1ELb1ELb0ELb1ELb0ELb1EEEEEEEEEvNT_6ParamsE,"",@"SHT_CUDA_INFO"
	.sectionflags	@""
	.align	4


	//----- nvinfo : EIATTR_CUDA_API_VERSION
	.align		4
        /*0000*/ 	.byte	0x04, 0x37
        /*0002*/ 	.short	(.L_180 - .L_179)
.L_179:
        /*0004*/ 	.word	0x00000082


	//----- nvinfo : EIATTR_KPARAM_INFO
	.align		4
.L_180:
        /*0008*/ 	.byte	0x04, 0x17
        /*000a*/ 	.short	(.L_182 - .L_181)
.L_181:
        /*000c*/ 	.word	0x00000000
        /*0010*/ 	.short	0x0000
        /*0012*/ 	.short	0x0000
        /*0014*/ 	.byte	0x00, 0xf0, 0xe1, 0x10


	//----- nvinfo : EIATTR_SPARSE_MMA_MASK
	.align		4
.L_182:
        /*0018*/ 	.byte	0x03, 0x50
        /*001a*/ 	.short	0x0000


	//----- nvinfo : EIATTR_MAXREG_COUNT
	.align		4
        /*001c*/ 	.byte	0x03, 0x1b
        /*001e*/ 	.short	0x00ff


	//----- nvinfo : EIATTR_MERCURY_ISA_VERSION
	.align		4
        /*0020*/ 	.byte	0x03, 0x5f
        /*0022*/ 	.short	0x0101


	//----- nvinfo : EIATTR_VRC_CTA_INIT_COUNT
	.align		4
        /*0024*/ 	.byte	0x02, 0x4a
	.zero		1
	.zero		1


	//----- nvinfo : EIATTR_EXIT_INSTR_OFFSETS
	.align		4
        /*0028*/ 	.byte	0x04, 0x1c
        /*002a*/ 	.short	(.L_184 - .L_183)


	//   ....[0]....
.L_183:
        /*002c*/ 	.word	0x00000010


	//----- nvinfo : EIATTR_MAX_THREADS
	.align		4
.L_184:
        /*0030*/ 	.byte	0x04, 0x05
        /*0032*/ 	.short	(.L_186 - .L_185)
.L_185:
        /*0034*/ 	.word	0x00000100
        /*0038*/ 	.word	0x00000001
        /*003c*/ 	.word	0x00000001


	//----- nvinfo : EIATTR_CBANK_PARAM_SIZE
	.align		4
.L_186:
        /*0040*/ 	.byte	0x03, 0x19
        /*0042*/ 	.short	0x0438


	//----- nvinfo : EIATTR_PARAM_CBANK
	.align		4
        /*0044*/ 	.byte	0x04, 0x0a
        /*0046*/ 	.short	(.L_188 - .L_187)
	.align		4
.L_187:
        /*0048*/ 	.word	index@(.nv.constant0._ZN7cutlass13device_kernelIN5flash19enable_sm80_to_sm89INS1_16FlashAttnFwdSm80INS1_25CollectiveMainloopFwdSm80ILi8ELi1ELb0EN4cute5tupleIJNS5_1CILi128EEENS7_ILi64EEENS7_ILi192EEEEEELi192ENS_10bfloat16_tEfNS_4arch4Sm80ELb0ELb1ELb0ELb1ELb0ELb1ELb1ELb1EEENS1_21CollectiveEpilogueFwdINS6_IJS8_SA_S9_EEENS6_IJNS7_ILi1EEESI_SI_EEESC_SE_Li256ELb1ELb1ELb1ELb0EEENS1_36VarlenDynamicPersistentTileSchedulerILi128ELi64ELi256ELi256ELb1ELb1ELb0ELb1ELb0ELb1EEEEEEEEEvNT_6ParamsE)
        /*004c*/ 	.short	0x0380
        /*004e*/ 	.short	0x0438


	//----- nvinfo : EIATTR_SW_WAR
	.align		4
.L_188:
        /*0050*/ 	.byte	0x04, 0x36
        /*0052*/ 	.short	(.L_190 - .L_189)
.L_189:
        /*0054*/ 	.word	0x00000008
.L_190:


//--------------------- .nv.info._ZN7cutlass13device_kernelIN5flash19enable_sm80_to_sm89INS1_16FlashAttnFwdSm80INS1_25CollectiveMainloopFwdSm80ILi8ELi1ELb1EN4cute5tupleIJNS5_1CILi128EEENS7_ILi96EEENS7_ILi192EEEEEELi192ENS_10bfloat16_tEfNS_4arch4Sm80ELb1ELb0ELb0ELb0ELb0ELb0ELb1ELb1EEENS1_21CollectiveEpilogueFwdINS6_IJS8_SA_S9_EEENS6_IJNS7_ILi1EEESI_SI_EEESC_SE_Li256ELb0ELb1ELb1ELb0EEENS1_30DynamicPersistentTileSchedulerILi256ELi256ELb1ELb1ELb0EEEEEEEEEvNT_6ParamsE --------------------------
	.section	.nv.info._ZN7cutlass13device_kernelIN5flash19enable_sm80_to_sm89INS1_16FlashAttnFwdSm80INS1_25CollectiveMainloopFwdSm80ILi8ELi1ELb1EN4cute5tupleIJNS5_1CILi128EEENS7_ILi96EEENS7_ILi192EEEEEELi192ENS_10bfloat16_tEfNS_4arch4Sm80ELb1ELb0ELb0ELb0ELb0ELb0ELb1ELb1EEENS1_21CollectiveEpilogueFwdINS6_IJS8_SA_S9_EEENS6_IJNS7_ILi1EEESI_SI_EEESC_SE_Li256ELb0ELb1ELb1ELb0EEENS1_30DynamicPersistentTileSchedulerILi256ELi256ELb1ELb1ELb0EEEEEEEEEvNT_6ParamsE,"",@"SHT_CUDA_INFO"
	.sectionflags	@""
	.align	4


	//----- nvinfo : EIATTR_CUDA_API_VERSION
	.align		4
        /*0000*/ 	.byte	0x04, 0x37
        /*0002*/ 	.short	(.L_192 - .L_191)
.L_191:
        /*0004*/ 	.word	0x00000082


	//----- nvinfo : EIATTR_KPARAM_INFO
	.align		4
.L_192:
        /*0008*/ 	.byte	0x04, 0x17
        /*000a*/ 	.short	(.L_194 - .L_193)
.L_193:
        /*000c*/ 	.word	0x00000000
        /*0010*/ 	.short	0x0000
        /*0012*/ 	.short	0x0000
        /*0014*/ 	.byte	0x00, 0xf0, 0xa1, 0x10


	//----- nvinfo : EIATTR_SPARSE_MMA_MASK
	.align		4
.L_194:
        /*0018*/ 	.byte	0x03, 0x50
        /*001a*/ 	.short	0x0000


	//----- nvinfo : EIATTR_MAXREG_COUNT
	.align		4
        /*001c*/ 	.byte	0x03, 0x1b
        /*001e*/ 	.short	0x00ff


	//----- nvinfo : EIATTR_MERCURY_ISA_VERSION
	.align		4
        /*0020*/ 	.byte	0x03, 0x5f
        /*0022*/ 	.short	0x0101


	//----- nvinfo : EIATTR_VRC_CTA_INIT_COUNT
	.align		4
        /*0024*/ 	.byte	0x02, 0x4a
	.zero		1
	.zero		1


	//----- nvinfo : EIATTR_EXIT_INSTR_OFFSETS
	.align		4
        /*0028*/ 	.byte	0x04, 0x1c
        /*002a*/ 	.short	(.L_196 - .L_195)


	//   ....[0]....
.L_195:
        /*002c*/ 	.word	0x00000010


	//----- nvinfo : EIATTR_MAX_THREADS
	.align		4
.L_196:
        /*0030*/ 	.byte	0x04, 0x05
        /*0032*/ 	.short	(.L_198 - .L_197)
.L_197:
        /*0034*/ 	.word	0x00000100
        /*0038*/ 	.word	0x00000001
        /*003c*/ 	.word	0x00000001


	//----- nvinfo : EIATTR_CBANK_PARAM_SIZE
	.align		4
.L_198:
        /*0040*/ 	.byte	0x03, 0x19
        /*0042*/ 	.short	0x0428


	//----- nvinfo : EIATTR_PARAM_CBANK
	.align		4
        /*0044*/ 	.byte	0x04, 0x0a
        /*0046*/ 	.short	(.L_200 - .L_199)
	.align		4
.L_199:
        /*0048*/ 	.word	index@(.nv.constant0._ZN7cutlass13device_kernelIN5flash19enable_sm80_to_sm89INS1_16FlashAttnFwdSm80INS1_25CollectiveMainloopFwdSm80ILi8ELi1ELb1EN4cute5tupleIJNS5_1CILi128EEENS7_ILi96EEENS7_ILi192EEEEEELi192ENS_10bfloat16_tEfNS_4arch4Sm80ELb1ELb0ELb0ELb0ELb0ELb0ELb1ELb1EEENS1_21CollectiveEpilogueFwdINS6_IJS8_SA_S9_EEENS6_IJNS7_ILi1EEESI_SI_EEESC_SE_Li256ELb0ELb1ELb1ELb0EEENS1_30DynamicPersistentTileSchedulerILi256ELi256ELb1ELb1ELb0EEEEEEEEEvNT_6ParamsE)
        /*004c*/ 	.short	0x0380
        /*004e*/ 	.short	0x0428


	//----- nvinfo : EIATTR_SW_WAR
	.align		4
.L_200:
        /*0050*/ 	.byte	0x04, 0x36
        /*0052*/ 	.short	(.L_202 - .L_201)
.L_201:
        /*0054*/ 	.word	0x00000008
.L_202:


//--------------------- .nv.info._ZN7cutlass13device_kernelIN5flash19enable_sm80_to_sm89INS1_16FlashAttnFwdSm80INS1_25CollectiveMainloopFwdSm80ILi8ELi1ELb0EN4cute5tupleIJNS5_1CILi128EEENS7_ILi64EEENS7_ILi192EEEEEELi192ENS_10bfloat16_tEfNS_4arch4Sm80ELb1ELb0ELb0ELb1ELb0ELb0ELb1ELb1EEENS1_21CollectiveEpilogueFwdINS6_IJS8_SA_S9_EEENS6_IJNS7_ILi1EEESI_SI_EEESC_SE_Li256ELb1ELb1ELb1ELb0EEENS1_36VarlenDynamicPersistentTileSchedulerILi128ELi64ELi256ELi256ELb1ELb1ELb0ELb1ELb1ELb1EEEEEEEEEvNT_6ParamsE --------------------------
	.section	.nv.info._ZN7cutlass13device_kernelIN5flash19enable_sm80_to_sm89INS1_16FlashAttnFwdSm80INS1_25CollectiveMainloopFwdSm80ILi8ELi1ELb0EN4cute5tupleIJNS5_1CILi128EEENS7_ILi64EEENS7_ILi192EEEEEELi192ENS_10bfloat16_tEfNS_4arch4Sm80ELb1ELb0ELb0ELb1ELb0ELb0ELb1ELb1EEENS1_21CollectiveEpilogueFwdINS6_IJS8_SA_S9_EEENS6_IJNS7_ILi1EEESI_SI_EEESC_SE_Li256ELb1ELb1ELb1ELb0EEENS1_36VarlenDynamicPersistentTileSchedulerILi128ELi64ELi256ELi256ELb1ELb1ELb0ELb1ELb1ELb1EEEEEEEEEvNT_6ParamsE,"",@"SHT_CUDA_INFO"
	.sectionflags	@""
	.align	4


	//----- nvinfo : EIATTR_CUDA_API_VERSION
	.align		4
        /*0000*/ 	.byte	0x04, 0x37
        /*0002*/ 	.short	(.L_204 - .L_203)
.L_203:
        /*0004*/ 	.word	0x00000082


	//----- nvinfo : EIATTR_KPARAM_INFO
	.align		4
.L_204:
        /*0008*/ 	.byte	0x04, 0x17
        /*000a*/ 	.short	(.L_206 - .L_205)
.L_205:
        /*000c*/ 	.word	0x00000000
        /*0010*/ 	.short	0x0000
        /*0012*/ 	.short	0x0000
        /*0014*/ 	.byte	0x00, 0xf0, 0xe1, 0x10


	//----- nvinfo : EIATTR_SPARSE_MMA_MASK
	.align		4
.L_206:
        /*0018*/ 	.byte	0x03, 0x50
        /*001a*/ 	.short	0x0000


	//----- nvinfo : EIATTR_MAXREG_COUNT
	.align		4
        /*001c*/ 	.byte	0x03, 0x1b
        /*001e*/ 	.short	0x00ff


	//----- nvinfo : EIATTR_MERCURY_ISA_VERSION
	.align		4
        /*0020*/ 	.byte	0x03, 0x5f
        /*0022*/ 	.short	0x0101


	//----- nvinfo : EIATTR_VRC_CTA_INIT_COUNT
	.align		4
        /*0024*/ 	.byte	0x02, 0x4a
	.zero		1
	.zero		1


	//----- nvinfo : EIATTR_EXIT_INSTR_OFFSETS
	.align		4
        /*0028*/ 	.byte	0x04, 0x1c
        /*002a*/ 	.short	(.L_208 - .L_207)


	//   ....[0]....
.L_207:
        /*002c*/ 	.word	0x00000010


	//----- nvinfo : EIATTR_MAX_THREADS
	.align		4
.L_208:
        /*0030*/ 	.byte	0x04, 0x05
        /*0032*/ 	.short	(.L_210 - .L_209)
.L_209:
        /*0034*/ 	.word	0x00000100
        /*0038*/ 	.word	0x00000001
        /*003c*/ 	.word	0x00000001


	//----- nvinfo : EIATTR_CBANK_PARAM_SIZE
	.align		4
.L_210:
        /*0040*/ 	.byte	0x03, 0x19
        /*0042*/ 	.short	0x0438


	//----- nvinfo : EIATTR_PARAM_CBANK
	.align		4
        /*0044*/ 	.byte	0x04, 0x0a
        /*0046*/ 	.short	(.L_212 - .L_211)
	.align		4
.L_211:
        /*0048*/ 	.word	index@(.nv.constant0._ZN7cutlass13device_kernelIN5flash19enable_sm80_to_sm89INS1_16FlashAttnFwdSm80INS1_25CollectiveMainloopFwdSm80ILi8ELi1ELb0EN4cute5tupleIJNS5_1CILi128EEENS7_ILi64EEENS7_ILi192EEEEEELi192ENS_10bfloat16_tEfNS_4arch4Sm80ELb1ELb0ELb0ELb1ELb0ELb0ELb1ELb1EEENS1_21CollectiveEpilogueFwdINS6_IJS8_SA_S9_EEENS6_IJNS7_ILi1EEESI_SI_EEESC_SE_Li256ELb1ELb1ELb1ELb0EEENS1_36VarlenDynamicPersistentTileSchedulerILi128ELi64ELi256ELi256ELb1ELb1ELb0ELb1ELb1ELb1EEEEEEEEEvNT_6ParamsE)
        /*004c*/ 	.short	0x0380
        /*004e*/ 	.short	0x0438


	//----- nvinfo : EIATTR_SW_WAR
	.align		4
.L_212:
        /*0050*/ 	.byte	0x04, 0x36
        /*0052*/ 	.short	(.L_214 - .L_213)
.L_213:
        /*0054*/ 	.word	0x00000008
.L_214:


//--------------------- .nv.info._ZN7cutlass13device_kernelIN5flash19enable_sm80_to_sm89INS1_16FlashAttnFwdSm80INS1_25CollectiveMainloopFwdSm80ILi8ELi1ELb0EN4cute5tupleIJNS5_1CILi128EEENS7_ILi64EEENS7_ILi192EEEEEELi192ENS_10bfloat16_tEfNS_4arch4Sm80ELb1ELb0ELb0ELb1ELb0ELb1ELb1ELb1EEENS1_21CollectiveEpilogueFwdINS6_IJS8_SA_S9_EEENS6_IJNS7_ILi1EEESI_SI_EEESC_SE_Li256ELb1ELb1ELb1ELb0EEENS1_36VarlenDynamicPersistentTileSchedulerILi128ELi64ELi256ELi256ELb1ELb1ELb0ELb1ELb1ELb1EEEEEEEEEvNT_6ParamsE --------------------------
	.section	.nv.info._ZN7cutlass13device_kernelIN5flash19enable_sm80_to_sm89INS1_16FlashAttnFwdSm80INS1_25CollectiveMainloopFwdSm80ILi8ELi1ELb0EN4cute5tupleIJNS5_1CILi128EEENS7_ILi64EEENS7_ILi192EEEEEELi192ENS_10bfloat16_tEfNS_4arch4Sm80ELb1ELb0ELb0ELb1ELb0ELb1ELb1ELb1EEENS1_21CollectiveEpilogueFwdINS6_IJS8_SA_S9_EEENS6_IJNS7_ILi1EEESI_SI_EEESC_SE_Li256ELb1ELb1ELb1ELb0EEENS1_36VarlenDynamicPersistentTileSchedulerILi128ELi64ELi256ELi256ELb1ELb1ELb0ELb1ELb1ELb1EEEEEEEEEvNT_6ParamsE,"",@"SHT_CUDA_INFO"
	.sectionflags	@""
	.align	4


	//----- nvinfo : EIATTR_CUDA_API_VERSION
	.align		4
        /*0000*/ 	.byte	0x04, 0x37
        /*0002*/ 	.short	(.L_216 - .L_215)
.L_215:
        /*0004*/ 	.word	0x00000082


	//----- nvinfo : EIATTR_KPARAM_INFO
	.align		4
.L_216:
        /*0008*/ 	.byte	0x04, 0x17
        /*000a*/ 	.short	(.L_218 - .L_217)
.L_217:
        /*000c*/ 	.word	0x00000000
        /*0010*/ 	.short	0x0000
        /*0012*/ 	.short	0x0000
        /*0014*/ 	.byte	0x00, 0xf0, 0xe1, 0x10


	//----- nvinfo : EIATTR_SPARSE_MMA_MASK
	.align		4
.L_218:
        /*0018*/ 	.byte	0x03, 0x50
        /*001a*/ 	.short	0x0000


	//----- nvinfo : EIATTR_MAXREG_COUNT
	.align		4
        /*001c*/ 	.byte	0x03, 0x1b
        /*001e*/ 	.short	0x00ff


	//----- nvinfo : EIATTR_MERCURY_ISA_VERSION
	.align		4
        /*0020*/ 	.byte	0x03, 0x5f
        /*0022*/ 	.short	0x0101


	//----- nvinfo : EIATTR_VRC_CTA_INIT_COUNT
	.align		4
        /*0024*/ 	.byte	0x02, 0x4a
	.zero		1
	.zero		1


	//----- nvinfo : EIATTR_EXIT_INSTR_OFFSETS
	.align		4
        /*0028*/ 	.byte	0x04, 0x1c
        /*002a*/ 	.short	(.L_220 - .L_219)


	//   ....[0]....
.L_219:
        /*002c*/ 	.word	0x00000010


	//----- nvinfo : EIATTR_MAX_THREADS
	.align		4
.L_220:
        /*0030*/ 	.byte	0x04, 0x05
        /*0032*/ 	.short	(.L_222 - .L_221)
.L_221:
        /*0034*/ 	.word	0x00000100
        /*0038*/ 	.word	0x00000001
        /*003c*/ 	.word	0x00000001


	//----- nvinfo : EIATTR_CBANK_PARAM_SIZE
	.align		4
.L_222:
        /*0040*/ 	.byte	0x03, 0x19
        /*0042*/ 	.short	0x0438


	//----- nvinfo : EIATTR_PARAM_CBANK
	.align		4
        /*0044*/ 	.byte	0x04, 0x0a
        /*0046*/ 	.short	(.L_224 - .L_223)
	.align		4
.L_223:
        /*0048*/ 	.word	index@(.nv.constant0._ZN7cutlass13device_kernelIN5flash19enable_sm80_to_sm89INS1_16FlashAttnFwdSm80INS1_25CollectiveMainloopFwdSm80ILi8ELi1ELb0EN4cute5tupleIJNS5_1CILi128EEENS7_ILi64EEENS7_ILi192EEEEEELi192ENS_10bfloat16_tEfNS_4arch4Sm80ELb1ELb0ELb0ELb1ELb0ELb1ELb1ELb1EEENS1_21CollectiveEpilogueFwdINS6_IJS8_SA_S9_EEENS6_IJNS7_ILi1EEESI_SI_EEESC_SE_Li256ELb1ELb1ELb1ELb0EEENS1_36VarlenDynamicPersistentTileSchedulerILi128ELi64ELi256ELi256ELb1ELb1ELb0ELb1ELb1ELb1EEEEEEEEEvNT_6ParamsE)
        /*004c*/ 	.short	0x0380
        /*004e*/ 	.short	0x0438


	//----- nvinfo : EIATTR_SW_WAR
	.align		4
.L_224:
        /*0050*/ 	.byte	0x04, 0x36
        /*0052*/ 	.short	(.L_226 - .L_225)
.L_225:
        /*0054*/ 	.word	0x00000008
.L_226:


//--------------------- .nv.info._ZN7cutlass13device_kernelIN5flash19enable_sm80_to_sm89INS1_16FlashAttnFwdSm80INS1_25CollectiveMainloopFwdSm80ILi8ELi2ELb1EN4cute5tupleIJNS5_1CILi128EEENS7_ILi96EEENS7_ILi192EEEEEELi192ENS_10bfloat16_tEfNS_4arch4Sm80ELb0ELb0ELb0ELb0ELb0ELb0ELb1ELb1EEENS1_21CollectiveEpilogueFwdINS6_IJS8_SA_S9_EEENS6_IJNS7_ILi1EEESI_SI_EEESC_SE_Li256ELb0ELb1ELb1ELb0EEENS1_19SingleTileSchedulerILb0ELb1ELb1ELi128EEEEEEEEEvNT_6ParamsE --------------------------
	.section	.nv.info._ZN7cutlass13device_kernelIN5flash19enable_sm80_to_sm89INS1_16FlashAttnFwdSm80INS1_25CollectiveMainloopFwdSm80ILi8ELi2ELb1EN4cute5tupleIJNS5_1CILi128EEENS7_ILi96EEENS7_ILi192EEEEEELi192ENS_10bfloat16_tEfNS_4arch4Sm80ELb0ELb0ELb0ELb0ELb0ELb0ELb1ELb1EEENS1_21CollectiveEpilogueFwdINS6_IJS8_SA_S9_EEENS6_IJNS7_ILi1EEESI_SI_EEESC_SE_Li256ELb0ELb1ELb1ELb0EEENS1_19SingleTileSchedulerILb0ELb1ELb1ELi128EEEEEEEEEvNT_6ParamsE,"",@"SHT_CUDA_INFO"
	.sectionflags	@""
	.align	4


	//----- nvinfo : EIATTR_CUDA_API_VERSION
	.align		4
        /*0000*/ 	.byte	0x04, 0x37
        /*0002*/ 	.short	(.L_228 - .L_227)
.L_227:
        /*0004*/ 	.word	0x00000082


	//----- nvinfo : EIATTR_KPARAM_INFO
	.align		4
.L_228:
        /*0008*/ 	.byte	0x04, 0x17
        /*000a*/ 	.short	(.L_230 - .L_229)
.L_229:
        /*000c*/ 	.word	0x00000000
        /*0010*/ 	.short	0x0000
        /*0012*/ 	.short	0x0000
        /*0014*/ 	.byte	0x00, 0xf0, 0x61, 0x10


	//----- nvinfo : EIATTR_SPARSE_MMA_MASK
	.align		4
.L_230:
        /*0018*/ 	.byte	0x03, 0x50
        /*001a*/ 	.short	0x0000


	//----- nvinfo : EIATTR_MAXREG_COUNT
	.align		4
        /*001c*/ 	.byte	0x03, 0x1b
        /*001e*/ 	.short	0x00ff


	//----- nvinfo : EIATTR_MERCURY_ISA_VERSION
	.align		4
        /*0020*/ 	.byte	0x03, 0x5f
        /*0022*/ 	.short	0x0101


	//----- nvinfo : EIATTR_VRC_CTA_INIT_COUNT
	.align		4
        /*0024*/ 	.byte	0x02, 0x4a
	.zero		1
	.zero		1


	//----- nvinfo : EIATTR_EXIT_INSTR_OFFSETS
	.align		4
        /*0028*/ 	.byte	0x04, 0x1c
        /*002a*/ 	.short	(.L_232 - .L_231)


	//   ....[0]....
.L_231:
        /*002c*/ 	.word	0x00000010


	//----- nvinfo : EIATTR_MAX_THREADS
	.align		4
.L_232:
        /*0030*/ 	.byte	0x04, 0x05
        /*0032*/ 	.short	(.L_234 - .L_233)
.L_233:
        /*0034*/ 	.word	0x00000100
        /*0038*/ 	.word	0x00000001
        /*003c*/ 	.word	0x00000001


	//----- nvinfo : EIATTR_CBANK_PARAM_SIZE
	.align		4
.L_234:
        /*0040*/ 	.byte	0x03, 0x19
        /*0042*/ 	.short	0x0418


	//----- nvinfo : EIATTR_PARAM_CBANK
	.align		4
        /*0044*/ 	.byte	0x04, 0x0a
        /*0046*/ 	.short	(.L_236 - .L_235)
	.align		4
.L_235:
        /*0048*/ 	.word	index@(.nv.constant0._ZN7cutlass13device_kernelIN5flash19enable_sm80_to_sm89INS1_16FlashAttnFwdSm80INS1_25CollectiveMainloopFwdSm80ILi8ELi2ELb1EN4cute5tupleIJNS5_1CILi128EEENS7_ILi96EEENS7_ILi192EEEEEELi192ENS_10bfloat16_tEfNS_4arch4Sm80ELb0ELb0ELb0ELb0ELb0ELb0ELb1ELb1EEENS1_21CollectiveEpilogueFwdINS6_IJS8_SA_S9_EEENS6_IJNS7_ILi1EEESI_SI_EEESC_SE_Li256ELb0ELb1ELb1ELb0EEENS1_19SingleTileSchedulerILb0ELb1ELb1ELi128EEEEEEEEEvNT_6ParamsE)
        /*004c*/ 	.short	0x0380
        /*004e*/ 	.short	0x0418


	//----- nvinfo : EIATTR_SW_WAR
	.align		4
.L_236:
        /*0050*/ 	.byte	0x04, 0x36
        /*0052*/ 	.short	(.L_238 - .L_237)
.L_237:
        /*0054*/ 	.word	0x00000008
.L_238:


//--------------------- .nv.info._ZN7cutlass13device_kernelIN5flash19enable_sm80_to_sm89INS1_16FlashAttnFwdSm80INS1_25CollectiveMainloopFwdSm80ILi8ELi2ELb0EN4cute5tupleIJNS5_1CILi128EEENS7_ILi64EEENS7_ILi192EEEEEELi192ENS_10bfloat16_tEfNS_4arch4Sm80ELb0ELb0ELb0ELb1ELb0ELb0ELb1ELb1EEENS1_21CollectiveEpilogueFwdINS6_IJS8_SA_S9_EEENS6_IJNS7_ILi1EEESI_SI_EEESC_SE_Li256ELb1ELb1ELb1ELb0EEENS1_36VarlenDynamicPersistentTileSchedulerILi128ELi64ELi256ELi256ELb1ELb1ELb0ELb0ELb1ELb1EEEEEEEEEvNT_6ParamsE --------------------------
	.section	.nv.info._ZN7cutlass13device_kernelIN5flash19enable_sm80_to_sm89INS1_16FlashAttnFwdSm80INS1_25CollectiveMainloopFwdSm80ILi8ELi2ELb0EN4cute5tupleIJNS5_1CILi128EEENS7_ILi64EEENS7_ILi192EEEEEELi192ENS_10bfloat16_tEfNS_4arch4Sm80ELb0ELb0ELb0ELb1ELb0ELb0ELb1ELb1EEENS1_21CollectiveEpilogueFwdINS6_IJS8_SA_S9_EEENS6_IJNS7_ILi1EEESI_SI_EEESC_SE_Li256ELb1ELb1ELb1ELb0EEENS1_36VarlenDynamicPersistentTileSchedulerILi128ELi64ELi256ELi256ELb1ELb1ELb0ELb0ELb1ELb1EEEEEEEEEvNT_6ParamsE,"",@"SHT_CUDA_INFO"
	.sectionflags	@""
	.align	4


	//----- nvinfo : EIATTR_CUDA_API_VERSION
	.align		4
        /*0000*/ 	.byte	0x04, 0x37
        /*0002*/ 	.short	(.L_240 - .L_239)
.L_239:
        /*0004*/ 	.word	0x00000082


	//----- nvinfo : EIATTR_KPARAM_INFO
	.align		4
.L_240:
        /*0008*/ 	.byte	0x04, 0x17
        /*000a*/ 	.short	(.L_242 - .L_241)
.L_241:
        /*000c*/ 	.word	0x00000000
        /*0010*/ 	.short	0x0000
        /*0012*/ 	.short	0x0000
        /*0014*/ 	.byte	0x00, 0xf0, 0xe1, 0x10


	//----- nvinfo : EIATTR_SPARSE_MMA_MASK
	.align		4
.L_242:
        /*0018*/ 	.byte	0x03, 0x50
        /*001a*/ 	.short	0x0000


	//----- nvinfo : EIATTR_MAXREG_COUNT
	.align		4
        /*001c*/ 	.byte	0x03, 0x1b
        /*001e*/ 	.short	0x00ff


	//----- nvinfo : EIATTR_MERCURY_ISA_VERSION
	.align		4
        /*0020*/ 	.byte	0x03, 0x5f
        /*0022*/ 	.short	0x0101


	//----- nvinfo : EIATTR_VRC_CTA_INIT_COUNT
	.align		4
        /*0024*/ 	.byte	0x02, 0x4a
	.zero		1
	.zero		1


	//----- nvinfo : EIATTR_EXIT_INSTR_OFFSETS
	.align		4
        /*0028*/ 	.byte	0x04, 0x1c
        /*002a*/ 	.short	(.L_244 - .L_243)


	//   ....[0]....
.L_243:
        /*002c*/ 	.word	0x00000010


	//----- nvinfo : EIATTR_MAX_THREADS
	.align		4
.L_244:
        /*0030*/ 	.byte	0x04, 0x05
        /*0032*/ 	.short	(.L_246 - .L_245)
.L_245:
        /*0034*/ 	.word	0x00000100
        /*0038*/ 	.word	0x00000001
        /*003c*/ 	.word	0x00000001


	//----- nvinfo : EIATTR_CBANK_PARAM_SIZE
	.align		4
.L_246:
        /*0040*/ 	.byte	0x03, 0x19
        /*0042*/ 	.short	0x0438


	//----- nvinfo : EIATTR_PARAM_CBANK
	.align		4
        /*0044*/ 	.byte	0x04, 0x0a
        /*0046*/ 	.short	(.L_248 - .L_247)
	.align		4
.L_247:
        /*0048*/ 	.word	index@(.nv.constant0._ZN7cutlass13device_kernelIN5flash19enable_sm80_to_sm89INS1_16FlashAttnFwdSm80INS1_25CollectiveMainloopFwdSm80ILi8ELi2ELb0EN4cute5tupleIJNS5_1CILi128EEENS7_ILi64EEENS7_ILi192EEEEEELi192ENS_10bfloat16_tEfNS_4arch4Sm80ELb0ELb0ELb0ELb1ELb0ELb0ELb1ELb1EEENS1_21CollectiveEpilogueFwdINS6_IJS8_SA_S9_EEENS6_IJNS7_ILi1EEESI_SI_EEESC_SE_Li256ELb1ELb1ELb1ELb0EEENS1_36VarlenDynamicPersistentTileSchedulerILi128ELi64ELi256ELi256ELb1ELb1ELb0ELb0ELb1ELb1EEEEEEEEEvNT_6ParamsE)
        /*004c*/ 	.short	0x0380
        /*004e*/ 	.short	0x0438


	//----- nvinfo : EIATTR_SW_WAR
	.align		4
.L_248:
        /*0050*/ 	.byte	0x04, 0x36
        /*0052*/ 	.short	(.L_250 - .L_249)
.L_249:
        /*0054*/ 	.word	0x00000008
.L_250:


//--------------------- .nv.info._ZN7cutlass13device_kernelIN5flash19enable_sm80_to_sm89INS1_16FlashAttnFwdSm80INS1_25CollectiveMainloopFwdSm80ILi8ELi2ELb0EN4cute5tupleIJNS5_1CILi128EEENS7_ILi64EEENS7_ILi192EEEEEELi192ENS_10bfloat16_tEfNS_4arch4Sm80ELb0ELb0ELb0ELb1ELb0ELb1ELb1ELb1EEENS1_21CollectiveEpilogueFwdINS6_IJS8_SA_S9_EEENS6_IJNS7_ILi1EEESI_SI_EEESC_SE_Li256ELb1ELb1ELb1ELb0EEENS1_36VarlenDynamicPersistentTileSchedulerILi128ELi64ELi256ELi256ELb1ELb1ELb0ELb0ELb1ELb1EEEEEEEEEvNT_6ParamsE --------------------------
	.section	.nv.info._ZN7cutlass13device_kernelIN5flash19enable_sm80_to_sm89INS1_16FlashAttnFwdSm80INS1_25CollectiveMainloopFwdSm80ILi8ELi2ELb0EN4cute5tupleIJNS5_1CILi128EEENS7_ILi64EEENS7_ILi192EEEEEELi192ENS_10bfloat16_tEfNS_4arch4Sm80ELb0ELb0ELb0ELb1ELb0ELb1ELb1ELb1EEENS1_21CollectiveEpilogueFwdINS6_IJS8_SA_S9_EEENS6_IJNS7_ILi1EEESI_SI_EEESC_SE_Li256ELb1ELb1ELb1ELb0EEENS1_36VarlenDynamicPersistentTileSchedulerILi128ELi64ELi256ELi256ELb1ELb1ELb0ELb0ELb1ELb1EEEEEEEEEvNT_6ParamsE,"",@"SHT_CUDA_INFO"
	.sectionflags	@""
	.align	4


	//----- nvinfo : EIATTR_CUDA_API_VERSION
	.align		4
        /*0000*/ 	.byte	0x04, 0x37
        /*0002*/ 	.short	(.L_252 - .L_251)
.L_251:
        /*0004*/ 	.word	0x00000082


	//----- nvinfo : EIATTR_KPARAM_INFO
	.align		4
.L_252:
        /*0008*/ 	.byte	0x04, 0x17
        /*000a*/ 	.short	(.L_254 - .L_253)
.L_253:
        /*000c*/ 	.word	0x00000000
        /*0010*/ 	.short	0x0000
        /*0012*/ 	.short	0x0000
        /*0014*/ 	.byte	0x00, 0xf0, 0xe1, 0x10


	//----- nvinfo : EIATTR_SPARSE_MMA_MASK
	.align		4
.L_254:
        /*0018*/ 	.byte	0x03, 0x50
        /*001a*/ 	.short	0x0000


	//----- nvinfo : EIATTR_MAXREG_COUNT
	.align		4
        /*001c*/ 	.byte	0x03, 0x1b
        /*001e*/ 	.short	0x00ff


	//----- nvinfo : EIATTR_MERCURY_ISA_VERSION
	.align		4
        /*0020*/ 	.byte	0x03, 0x5f
        /*0022*/ 	.short	0x0101


	//----- nvinfo : EIATTR_VRC_CTA_INIT_COUNT
	.align		4
        /*0024*/ 	.byte	0x02, 0x4a
	.zero		1
	.zero		1


	//----- nvinfo : EIATTR_EXIT_INSTR_OFFSETS
	.align		4
        /*0028*/ 	.byte	0x04, 0x1c
        /*002a*/ 	.short	(.L_256 - .L_255)


	//   ....[0]....
.L_255:
        /*002c*/ 	.word	0x00000010


	//----- nvinfo : EIATTR_MAX_THREADS
	.align		4
.L_256:
        /*0030*/ 	.byte	0x04, 0x05
        /*0032*/ 	.short	(.L_258 - .L_257)
.L_257:
        /*0034*/ 	.word	0x00000100
        /*0038*/ 	.word	0x00000001
        /*003c*/ 	.word	0x00000001


	//----- nvinfo : EIATTR_CBANK_PARAM_SIZE
	.align		4
.L_258:
        /*0040*/ 	.byte	0x03, 0x19
        /*0042*/ 	.short	0x0438


	//----- nvinfo : EIATTR_PARAM_CBANK
	.align		4
        /*0044*/ 	.byte	0x04, 0x0a
        /*0046*/ 	.short	(.L_260 - .L_259)
	.align		4
.L_259:
        /*0048*/ 	.word	index@(.nv.constant0._ZN7cutlass13device_kernelIN5flash19enable_sm80_to_sm89INS1_16FlashAttnFwdSm80INS1_25CollectiveMainloopFwdSm80ILi8ELi2ELb0EN4cute5tupleIJNS5_1CILi128EEENS7_ILi64EEENS7_ILi192EEEEEELi192ENS_10bfloat16_tEfNS_4arch4Sm80ELb0ELb0ELb0ELb1ELb0ELb1ELb1ELb1EEENS1_21CollectiveEpilogueFwdINS6_IJS8_SA_S9_EEENS6_IJNS7_ILi1EEESI_SI_EEESC_SE_Li256ELb1ELb1ELb1ELb0EEENS1_36VarlenDynamicPersistentTileSchedulerILi128ELi64ELi256ELi256ELb1ELb1ELb0ELb0ELb1ELb1EEEEEEEEEvNT_6ParamsE)
        /*004c*/ 	.short	0x0380
        /*004e*/ 	.short	0x0438


	//----- nvinfo : EIATTR_SW_WAR
	.align		4
.L_260:
        /*0050*/ 	.byte	0x04, 0x36
        /*0052*/ 	.short	(.L_262 - .L_261)
.L_261:
        /*0054*/ 	.word	0x00000008
.L_262:


//--------------------- .nv.info._ZN7cutlass13device_kernelIN5flash19enable_sm80_to_sm89INS1_16FlashAttnFwdSm80INS1_25CollectiveMainloopFwdSm80ILi8ELi2ELb0EN4cute5tupleIJNS5_1CILi128EEENS7_ILi64EEENS7_ILi192EEEEEELi192ENS_10bfloat16_tEfNS_4arch4Sm80ELb0ELb1ELb0ELb0ELb0ELb0ELb1ELb1EEENS1_21CollectiveEpilogueFwdINS6_IJS8_SA_S9_EEENS6_IJNS7_ILi1EEESI_SI_EEESC_SE_Li256ELb0ELb1ELb1ELb0EEENS1_19SingleTileSchedulerILb0ELb1ELb1ELi128EEEEEEEEEvNT_6ParamsE --------------------------
	.section	.nv.info._ZN7cutlass13device_kernelIN5flash19enable_sm80_to_sm89INS1_16FlashAttnFwdSm80INS1_25CollectiveMainloopFwdSm80ILi8ELi2ELb0EN4cute5tupleIJNS5_1CILi128EEENS7_ILi64EEENS7_ILi192EEEEEELi192ENS_10bfloat16_tEfNS_4arch4Sm80ELb0ELb1ELb0ELb0ELb0ELb0ELb1ELb1EEENS1_21CollectiveEpilogueFwdINS6_IJS8_SA_S9_EEENS6_IJNS7_ILi1EEESI_SI_EEESC_SE_Li256ELb0ELb1ELb1ELb0EEENS1_19SingleTileSchedulerILb0ELb1ELb1ELi128EEEEEEEEEvNT_6ParamsE,"",@"SHT_CUDA_INFO"
	.sectionflags	@""
	.align	4


	//----- nvinfo : EIATTR_CUDA_API_VERSION
	.align		4
        /*0000*/ 	.byte	0x04, 0x37
        /*0002*/ 	.short	(.L_264 - .L_263)
.L_263:
        /*0004*/ 	.word	0x00000082


	//----- nvinfo : EIATTR_KPARAM_INFO
	.align		4
.L_264:
        /*0008*/ 	.byte	0x04, 0x17
        /*000a*/ 	.short	(.L_266 - .L_265)
.L_265:
        /*000c*/ 	.word	0x00000000
        /*0010*/ 	.short	0x0000
        /*0012*/ 	.short	0x0000
        /*0014*/ 	.byte	0x00, 0xf0, 0x61, 0x10


	//----- nvinfo : EIATTR_SPARSE_MMA_MASK
	.align		4
.L_266:
        /*0018*/ 	.byte	0x03, 0x50
        /*001a*/ 	.short	0x0000


	//----- nvinfo : EIATTR_MAXREG_COUNT
	.align		4
        /*001c*/ 	.byte	0x03, 0x1b
        /*001e*/ 	.short	0x00ff


	//----- nvinfo : EIATTR_MERCURY_ISA_VERSION
	.align		4
        /*0020*/ 	.byte	0x03, 0x5f
        /*0022*/ 	.short	0x0101


	//----- nvinfo : EIATTR_VRC_CTA_INIT_COUNT
	.align		4
        /*0024*/ 	.byte	0x02, 0x4a
	.zero		1
	.zero		1


	//----- nvinfo : EIATTR_EXIT_INSTR_OFFSETS
	.align		4
        /*0028*/ 	.byte	0x04, 0x1c
        /*002a*/ 	.short	(.L_268 - .L_267)


	//   ....[0]....
.L_267:
        /*002c*/ 	.word	0x00000010


	//----- nvinfo : EIATTR_MAX_THREADS
	.align		4
.L_268:
        /*0030*/ 	.byte	0x04, 0x05
        /*0032*/ 	.short	(.L_270 - .L_269)
.L_269:
        /*0034*/ 	.word	0x00000100
        /*0038*/ 	.word	0x00000001
        /*003c*/ 	.word	0x00000001


	//----- nvinfo : EIATTR_CBANK_PARAM_SIZE
	.align		4
.L_270:
        /*0040*/ 	.byte	0x03, 0x19
        /*0042*/ 	.short	0x0418


	//----- nvinfo : EIATTR_PARAM_CBANK
	.align		4
        /*0044*/ 	.byte	0x04, 0x0a
        /*0046*/ 	.short	(.L_272 - .L_271)
	.align		4
.L_271:
        /*0048*/ 	.word	index@(.nv.constant0._ZN7cutlass13device_kernelIN5flash19enable_sm80_to_sm89INS1_16FlashAttnFwdSm80INS1_25CollectiveMainloopFwdSm80ILi8ELi2ELb0EN4cute5tupleIJNS5_1CILi128EEENS7_ILi64EEENS7_ILi192EEEEEELi192ENS_10bfloat16_tEfNS_4arch4Sm80ELb0ELb1ELb0ELb0ELb0ELb0ELb1ELb1EEENS1_21CollectiveEpilogueFwdINS6_IJS8_SA_S9_EEENS6_IJNS7_ILi1EEESI_SI_EEESC_SE_Li256ELb0ELb1ELb1ELb0EEENS1_19SingleTileSchedulerILb0ELb1ELb1ELi128EEEEEEEEEvNT_6ParamsE)
        /*004c*/ 	.short	0x0380
        /*004e*/ 	.short	0x0418


	//----- nvinfo : EIATTR_SW_WAR
	.align		4
.L_272:
        /*0050*/ 	.byte	0x04, 0x36
        /*0052*/ 	.short	(.L_274 - .L_273)
.L_273:
        /*0054*/ 	.word	0x00000008
.L_274:


//--------------------- .nv.info._ZN7cutlass13device_kernelIN5flash19enable_sm80_to_sm89INS1_16FlashAttnFwdSm80INS1_25CollectiveMainloopFwdSm80ILi8ELi2ELb0EN4cute5tupleIJNS5_1CILi128EEENS7_ILi64EEENS7_ILi192EEEEEELi192ENS_10bfloat16_tEfNS_4arch4Sm80ELb0ELb1ELb0ELb1ELb0ELb0ELb1ELb1EEENS1_21CollectiveEpilogueFwdINS6_IJS8_SA_S9_EEENS6_IJNS7_ILi1EEESI_SI_EEESC_SE_Li256ELb1ELb1ELb1ELb0EEENS1_36VarlenDynamicPersistentTileSchedulerILi128ELi64ELi256ELi256ELb1ELb1ELb0ELb1ELb0ELb1EEEEEEEEEvNT_6ParamsE --------------------------
	.section	.nv.info._ZN7cutlass13device_kernelIN5flash19enable_sm80_to_sm89INS1_16FlashAttnFwdSm80INS1_25CollectiveMainloopFwdSm80ILi8ELi2ELb0EN4cute5tupleIJNS5_1CILi128EEENS7_ILi64EEENS7_ILi192EEEEEELi192ENS_10bfloat16_tEfNS_4arch4Sm80ELb0ELb1ELb0ELb1ELb0ELb0ELb1ELb1EEENS1_21CollectiveEpilogueFwdINS6_IJS8_SA_S9_EEENS6_IJNS7_ILi1EEESI_SI_EEESC_SE_Li256ELb1ELb1ELb1ELb0EEENS1_36VarlenDynamicPersistentTileSchedulerILi128ELi64ELi256ELi256ELb1ELb1ELb0ELb1ELb0ELb1EEEEEEEEEvNT_6ParamsE,"",@"SHT_CUDA_INFO"
	.sectionflags	@""
	.align	4


	//----- nvinfo : EIATTR_CUDA_API_VERSION
	.align		4
        /*0000*/ 	.byte	0x04, 0x37
        /*0002*/ 	.short	(.L_276 - .L_275)
.L_275:
        /*0004*/ 	.word	0x00000082


	//----- nvinfo : EIATTR_KPARAM_INFO
	.align		4
.L_276:
        /*0008*/ 	.byte	0x04, 0x17
        /*000a*/ 	.short	(.L_278 - .L_277)
.L_277:
        /*000c*/ 	.word	0x00000000
        /*0010*/ 	.short	0x0000
        /*0012*/ 	.short	0x0000
        /*0014*/ 	.byte	0x00, 0xf0, 0xe1, 0x10


	//----- nvinfo : EIATTR_SPARSE_MMA_MASK
	.align		4
.L_278:
        /*0018*/ 	.byte	0x03, 0x50
        /*001a*/ 	.short	0x0000


	//----- nvinfo : EIATTR_MAXREG_COUNT
	.align		4
        /*001c*/ 	.byte	0x03, 0x1b
        /*001e*/ 	.short	0x00ff


	//----- nvinfo : EIATTR_MERCURY_ISA_VERSION
	.align		4
        /*0020*/ 	.byte	0x03, 0x5f
        /*0022*/ 	.short	0x0101


	//----- nvinfo : EIATTR_VRC_CTA_INIT_COUNT
	.align		4
        /*0024*/ 	.byte	0x02, 0x4a
	.zero		1
	.zero		1


	//----- nvinfo : EIATTR_EXIT_INSTR_OFFSETS
	.align		4
        /*0028*/ 	.byte	0x04, 0x1c
        /*002a*/ 	.short	(.L_280 - .L_279)


	//   ....[0]....
.L_279:
        /*002c*/ 	.word	0x00000010


	//----- nvinfo : EIATTR_MAX_THREADS
	.align		4
.L_280:
        /*0030*/ 	.byte	0x04, 0x05
        /*0032*/ 	.short	(.L_282 - .L_281)
.L_281:
        /*0034*/ 	.word	0x00000100
        /*0038*/ 	.word	0x00000001
        /*003c*/ 	.word	0x00000001


	//----- nvinfo : EIATTR_CBANK_PARAM_SIZE
	.align		4
.L_282:
        /*0040*/ 	.byte	0x03, 0x19
        /*0042*/ 	.short	0x0438


	//----- nvinfo : EIATTR_PARAM_CBANK
	.align		4
        /*0044*/ 	.byte	0x04, 0x0a
        /*0046*/ 	.short	(.L_284 - .L_283)
	.align		4
.L_283:
        /*0048*/ 	.word	index@(.nv.constant0._ZN7cutlass13device_kernelIN5flash19enable_sm80_to_sm89INS1_16FlashAttnFwdSm80INS1_25CollectiveMainloopFwdSm80ILi8ELi2ELb0EN4cute5tupleIJNS5_1CILi128EEENS7_ILi64EEENS7_ILi192EEEEEELi192ENS_10bfloat16_tEfNS_4arch4Sm80ELb0ELb1ELb0ELb1ELb0ELb0ELb1ELb1EEENS1_21CollectiveEpilogueFwdINS6_IJS8_SA_S9_EEENS6_IJNS7_ILi1EEESI_SI_EEESC_SE_Li256ELb1ELb1ELb1ELb0EEENS1_36VarlenDynamicPersistentTileSchedulerILi128ELi64ELi256ELi256ELb1ELb1ELb0ELb1ELb0ELb1EEEEEEEEEvNT_6ParamsE)
        /*004c*/ 	.short	0x0380
        /*004e*/ 	.short	0x0438


	//----- nvinfo : EIATTR_SW_WAR
	.align		4
.L_284:
        /*0050*/ 	.byte	0x04, 0x36
        /*0052*/ 	.short	(.L_286 - .L_285)
.L_285:
        /*0054*/ 	.word	0x00000008
.L_286:


//--------------------- .nv.info._ZN7cutlass13device_kernelIN5flash19enable_sm80_to_sm89INS1_16FlashAttnFwdSm80INS1_25CollectiveMainloopFwdSm80ILi8ELi2ELb0EN4cute5tupleIJNS5_1CILi128EEENS7_ILi64EEENS7_ILi192EEEEEELi192ENS_10bfloat16_tEfNS_4arch4Sm80ELb0ELb1ELb0ELb1ELb0ELb1ELb1ELb1EEENS1_21CollectiveEpilogueFwdINS6_IJS8_SA_S9_EEENS6_IJNS7_ILi1EEESI_SI_EEESC_SE_Li256ELb1ELb1ELb1ELb0EEENS1_36VarlenDynamicPersistentTileSchedulerILi128ELi64ELi256ELi256ELb1ELb1ELb0ELb1ELb0ELb1EEEEEEEEEvNT_6ParamsE --------------------------
	.section	.nv.info._ZN7cutlass13device_kernelIN5flash19enable_sm80_to_sm89INS1_16FlashAttnFwdSm80INS1_25CollectiveMainloopFwdSm80ILi8ELi2ELb0EN4cute5tupleIJNS5_1CILi128EEENS7_ILi64EEENS7_ILi192EEEEEELi192ENS_10bfloat16_tEfNS_4arch4Sm80ELb0ELb1ELb0ELb1ELb0ELb1ELb1ELb1EEENS1_21CollectiveEpilogueFwdINS6_IJS8_SA_S9_EEENS6_IJNS7_ILi1EEESI_SI_EEESC_SE_Li256ELb1ELb1ELb1ELb0EEENS1_36VarlenDynamicPersistentTileSchedulerILi128ELi64ELi256ELi256ELb1ELb1ELb0ELb1ELb0ELb1EEEEEEEEEvNT_6ParamsE,"",@"SHT_CUDA_INFO"
	.sectionflags	@""
	.align	4


	//----- nvinfo : EIATTR_CUDA_API_VERSION
	.align		4
        /*0000*/ 	.byte	0x04, 0x37
        /*0002*/ 	.short	(.L_288 - .L_287)
.L_287:
        /*0004*/ 	.word	0x00000082


	//----- nvinfo : EIATTR_KPARAM_INFO
	.align		4
.L_288:
        /*0008*/ 	.byte	0x04, 0x17
        /*000a*/ 	.short	(.L_290 - .L_289)
.L_289:
        /*000c*/ 	.word	0x00000000
        /*0010*/ 	.short	0x0000
        /*0012*/ 	.short	0x0000
        /*0014*/ 	.byte	0x00, 0xf0, 0xe1, 0x10


	//----- nvinfo : EIATTR_SPARSE_MMA_MASK
	.align		4
.L_290:
        /*0018*/ 	.byte	0x03, 0x50
        /*001a*/ 	.short	0x0000


	//----- nvinfo : EIATTR_MAXREG_COUNT
	.align		4
        /*001c*/ 	.byte	0x03, 0x1b
        /*001e*/ 	.short	0x00ff


	//----- nvinfo : EIATTR_MERCURY_ISA_VERSION
	.align		4
        /*0020*/ 	.byte	0x03, 0x5f
        /*0022*/ 	.short	0x0101


	//----- nvinfo : EIATTR_VRC_CTA_INIT_COUNT
	.align		4
        /*0024*/ 	.byte	0x02, 0x4a
	.zero		1
	.zero		1


	//----- nvinfo : EIATTR_EXIT_INSTR_OFFSETS
	.align		4
        /*0028*/ 	.byte	0x04, 0x1c
        /*002a*/ 	.short	(.L_292 - .L_291)


	//   ....[0]....
.L_291:
        /*002c*/ 	.word	0x00000010


	//----- nvinfo : EIATTR_MAX_THREADS
	.align		4
.L_292:
        /*0030*/ 	.byte	0x04, 0x05
        /*0032*/ 	.short	(.L_294 - .L_293)
.L_293:
        /*0034*/ 	.word	0x00000100
        /*0038*/ 	.word	0x00000001
        /*003c*/ 	.word	0x00000001


	//----- nvinfo : EIATTR_CBANK_PARAM_SIZE
	.align		4
.L_294:
        /*0040*/ 	.byte	0x03, 0x19
        /*0042*/ 	.short	0x0438


	//----- nvinfo : EIATTR_PARAM_CBANK
	.align		4
        /*0044*/ 	.byte	0x04, 0x0a
        /*0046*/ 	.short	(.L_296 - .L_295)
	.align		4
.L_295:
        /*0048*/ 	.word	index@(.nv.constant0._ZN7cutlass13device_kernelIN5flash19enable_sm80_to_sm89INS1_16FlashAttnFwdSm80INS1_25CollectiveMainloopFwdSm80ILi8ELi2ELb0EN4cute5tupleIJNS5_1CILi128EEENS7_ILi64EEENS7_ILi192EEEEEELi192ENS_10bfloat16_tEfNS_4arch4Sm80ELb0ELb1ELb0ELb1ELb0ELb1ELb1ELb1EEENS1_21CollectiveEpilogueFwdINS6_IJS8_SA_S9_EEENS6_IJNS7_ILi1EEESI_SI_EEESC_SE_Li256ELb1ELb1ELb1ELb0EEENS1_36VarlenDynamicPersistentTileSchedulerILi128ELi64ELi256ELi256ELb1ELb1ELb0ELb1ELb0ELb1EEEEEEEEEvNT_6ParamsE)
        /*004c*/ 	.short	0x0380
        /*004e*/ 	.short	0x0438


	//----- nvinfo : EIATTR_SW_WAR
	.align		4
.L_296:
        /*0050*/ 	.byte	0x04, 0x36
        /*0052*/ 	.short	(.L_298 - .L_297)
.L_297:
        /*0054*/ 	.word	0x00000008
.L_298:


//--------------------- .nv.info._ZN7cutlass13device_kernelIN5flash19enable_sm80_to_sm89INS1_16FlashAttnFwdSm80INS1_25CollectiveMainloopFwdSm80ILi8ELi2ELb1EN4cute5tupleIJNS5_1CILi128EEENS7_ILi96EEENS7_ILi192EEEEEELi192ENS_10bfloat16_tEfNS_4arch4Sm80ELb1ELb0ELb0ELb0ELb0ELb0ELb1ELb1EEENS1_21CollectiveEpilogueFwdINS6_IJS8_SA_S9_EEENS6_IJNS7_ILi1EEESI_SI_EEESC_SE_Li256ELb0ELb1ELb1ELb0EEENS1_30DynamicPersistentTileSchedulerILi256ELi256ELb1ELb1ELb0EEEEEEEEEvNT_6ParamsE --------------------------
	.section	.nv.info._ZN7cutlass13device_kernelIN5flash19enable_sm80_to_sm89INS1_16FlashAttnFwdSm80INS1_25CollectiveMainloopFwdSm80ILi8ELi2ELb1EN4cute5tupleIJNS5_1CILi128EEENS7_ILi96EEENS7_ILi192EEEEEELi192ENS_10bfloat16_tEfNS_4arch4Sm80ELb1ELb0ELb0ELb0ELb0ELb0ELb1ELb1EEENS1_21CollectiveEpilogueFwdINS6_IJS8_SA_S9_EEENS6_IJNS7_ILi1EEESI_SI_EEESC_SE_Li256ELb0ELb1ELb1ELb0EEENS1_30DynamicPersistentTileSchedulerILi256ELi256ELb1ELb1ELb0EEEEEEEEEvNT_6ParamsE,"",@"SHT_CUDA_INFO"
	.sectionflags	@""
	.align	4


	//----- nvinfo : EIATTR_CUDA_API_VERSION
	.align		4
        /*0000*/ 	.byte	0x04, 0x37
        /*0002*/ 	.short	(.L_300 - .L_299)
.L_299:
        /*0004*/ 	.word	0x00000082


	//----- nvinfo : EIATTR_KPARAM_INFO
	.align		4
.L_300:
        /*0008*/ 	.byte	0x04, 0x17
        /*000a*/ 	.short	(.L_302 - .L_301)
.L_301:
        /*000c*/ 	.word	0x00000000
        /*0010*/ 	.short	0x0000
        /*0012*/ 	.short	0x0000
        /*0014*/ 	.byte	0x00, 0xf0, 0xa1, 0x10


	//----- nvinfo : EIATTR_SPARSE_MMA_MASK
	.align		4
.L_302:
        /*0018*/ 	.byte	0x03, 0x50
        /*001a*/ 	.short	0x0000


	//----- nvinfo : EIATTR_MAXREG_COUNT
	.align		4
        /*001c*/ 	.byte	0x03, 0x1b
        /*001e*/ 	.short	0x00ff


	//----- nvinfo : EIATTR_MERCURY_ISA_VERSION
	.align		4
        /*0020*/ 	.byte	0x03, 0x5f
        /*0022*/ 	.short	0x0101


	//----- nvinfo : EIATTR_VRC_CTA_INIT_COUNT
	.align		4
        /*0024*/ 	.byte	0x02, 0x4a
	.zero		1
	.zero		1


	//----- nvinfo : EIATTR_EXIT_INSTR_OFFSETS
	.align		4
        /*0028*/ 	.byte	0x04, 0x1c
        /*002a*/ 	.short	(.L_304 - .L_303)


	//   ....[0]....
.L_303:
        /*002c*/ 	.word	0x00000010


	//----- nvinfo : EIATTR_MAX_THREADS
	.align		4
.L_304:
        /*0030*/ 	.byte	0x04, 0x05
        /*0032*/ 	.short	(.L_306 - .L_305)
.L_305:
        /*0034*/ 	.word	0x00000100
        /*0038*/ 	.word	0x00000001
        /*003c*/ 	.word	0x00000001


	//----- nvinfo : EIATTR_CBANK_PARAM_SIZE
	.align		4
.L_306:
        /*0040*/ 	.byte	0x03, 0x19
        /*0042*/ 	.short	0x0428


	//----- nvinfo : EIATTR_PARAM_CBANK
	.align		4
        /*0044*/ 	.byte	0x04, 0x0a
        /*0046*/ 	.short	(.L_308 - .L_307)
	.align		4
.L_307:
        /*0048*/ 	.word	index@(.nv.constant0._ZN7cutlass13device_kernelIN5flash19enable_sm80_to_sm89INS1_16FlashAttnFwdSm80INS1_25CollectiveMainloopFwdSm80ILi8ELi2ELb1EN4cute5tupleIJNS5_1CILi128EEENS7_ILi96EEENS7_ILi192EEEEEELi192ENS_10bfloat16_tEfNS_4arch4Sm80ELb1ELb0ELb0ELb0ELb0ELb0ELb1ELb1EEENS1_21CollectiveEpilogueFwdINS6_IJS8_SA_S9_EEENS6_IJNS7_ILi1EEESI_SI_EEESC_SE_Li256ELb0ELb1ELb1ELb0EEENS1_30DynamicPersistentTileSchedulerILi256ELi256ELb1ELb1ELb0EEEEEEEEEvNT_6ParamsE)
        /*004c*/ 	.short	0x0380
        /*004e*/ 	.short	0x0428


	//----- nvinfo : EIATTR_SW_WAR
	.align		4
.L_308:
        /*0050*/ 	.byte	0x04, 0x36
        /*0052*/ 	.short	(.L_310 - .L_309)
.L_309:
        /*0054*/ 	.word	0x00000008
.L_310:


//--------------------- .nv.info._ZN7cutlass13device_kernelIN5flash19enable_sm80_to_sm89INS1_16FlashAttnFwdSm80INS1_25CollectiveMainloopFwdSm80ILi8ELi2ELb0EN4cute5tupleIJNS5_1CILi128EEENS7_ILi64EEENS7_ILi192EEEEEELi192ENS_10bfloat16_tEfNS_4arch4Sm80ELb1ELb0ELb0ELb1ELb0ELb0ELb1ELb1EEENS1_21CollectiveEpilogueFwdINS6_IJS8_SA_S9_EEENS6_IJNS7_ILi1EEESI_SI_EEESC_SE_Li256ELb1ELb1ELb1ELb0EEENS1_36VarlenDynamicPersistentTileSchedulerILi128ELi64ELi256ELi256ELb1ELb1ELb0ELb1ELb1ELb1EEEEEEEEEvNT_6ParamsE --------------------------
	.section	.nv.info._ZN7cutlass13device_kernelIN5flash19enable_sm80_to_sm89INS1_16FlashAttnFwdSm80INS1_25CollectiveMainloopFwdSm80ILi8ELi2ELb0EN4cute5tupleIJNS5_1CILi128EEENS7_ILi64EEENS7_ILi192EEEEEELi192ENS_10bfloat16_tEfNS_4arch4Sm80ELb1ELb0ELb0ELb1ELb0ELb0ELb1ELb1EEENS1_21CollectiveEpilogueFwdINS6_IJS8_SA_S9_EEENS6_IJNS7_ILi1EEESI_SI_EEESC_SE_Li256ELb1ELb1ELb1ELb0EEENS1_36VarlenDynamicPersistentTileSchedulerILi128ELi64ELi256ELi256ELb1ELb1ELb0ELb1ELb1ELb1EEEEEEEEEvNT_6ParamsE,"",@"SHT_CUDA_INFO"
	.sectionflags	@""
	.align	4


	//----- nvinfo : EIATTR_CUDA_API_VERSION
	.align		4
        /*0000*/ 	.byte	0x04, 0x37
        /*0002*/ 	.short	(.L_312 - .L_311)
.L_311:
        /*0004*/ 	.word	0x00000082


	//----- nvinfo : EIATTR_KPARAM_INFO
	.align		4
.L_312:
        /*0008*/ 	.byte	0x04, 0x17
        /*000a*/ 	.short	(.L_314 - .L_313)
.L_313:
        /*000c*/ 	.word	0x00000000
        /*0010*/ 	.short	0x0000
        /*0012*/ 	.short	0x0000
        /*0014*/ 	.byte	0x00, 0xf0, 0xe1, 0x10


	//----- nvinfo : EIATTR_SPARSE_MMA_MASK
	.align		4
.L_314:
        /*0018*/ 	.byte	0x03, 0x50
        /*001a*/ 	.short	0x0000


	//----- nvinfo : EIATTR_MAXREG_COUNT
	.align		4
        /*001c*/ 	.byte	0x03, 0x1b
        /*001e*/ 	.short	0x00ff


	//----- nvinfo : EIATTR_MERCURY_ISA_VERSION
	.align		4
        /*0020*/ 	.byte	0x03, 0x5f
        /*0022*/ 	.short	0x0101


	//----- nvinfo : EIATTR_VRC_CTA_INIT_COUNT
	.align		4
        /*0024*/ 	.byte	0x02, 0x4a
	.zero		1
	.zero		1


	//----- nvinfo : EIATTR_EXIT_INSTR_OFFSETS
	.align		4
        /*0028*/ 	.byte	0x04, 0x1c
        /*002a*/ 	.short	(.L_316 - .L_315)


	//   ....[0]....
.L_315:
        /*002c*/ 	.word	0x00000010


	//----- nvinfo : EIATTR_MAX_THREADS
	.align		4
.L_316:
        /*0030*/ 	.byte	0x04, 0x05
        /*0032*/ 	.short	(.L_318 - .L_317)
.L_317:
        /*0034*/ 	.word	0x00000100
        /*0038*/ 	.word	0x00000001
        /*003c*/ 	.word	0x00000001


	//----- nvinfo : EIATTR_CBANK_PARAM_SIZE
	.align		4
.L_318:
        /*0040*/ 	.byte	0x03, 0x19
        /*0042*/ 	.short	0x0438


	//----- nvinfo : EIATTR_PARAM_CBANK
	.align		4
        /*0044*/ 	.byte	0x04, 0x0a
        /*0046*/ 	.short	(.L_320 - .L_319)
	.align		4
.L_319:
        /*0048*/ 	.word	index@(.nv.constant0._ZN7cutlass13device_kernelIN5flash19enable_sm80_to_sm89INS1_16FlashAttnFwdSm80INS1_25CollectiveMainloopFwdSm80ILi8ELi2ELb0EN4cute5tupleIJNS5_1CILi128EEENS7_ILi64EEENS7_ILi192EEEEEELi192ENS_10bfloat16_tEfNS_4arch4Sm80ELb1ELb0ELb0ELb1ELb0ELb0ELb1ELb1EEENS1_21CollectiveEpilogueFwdINS6_IJS8_SA_S9_EEENS6_IJNS7_ILi1EEESI_SI_EEESC_SE_Li256ELb1ELb1ELb1ELb0EEENS1_36VarlenDynamicPersistentTileSchedulerILi128ELi64ELi256ELi256ELb1ELb1ELb0ELb1ELb1ELb1EEEEEEEEEvNT_6ParamsE)
        /*004c*/ 	.short	0x0380
        /*004e*/ 	.short	0x0438


	//----- nvinfo : EIATTR_SW_WAR
	.align		4
.L_320:
        /*0050*/ 	.byte	0x04, 0x36
        /*0052*/ 	.short	(.L_322 - .L_321)
.L_321:
        /*0054*/ 	.word	0x00000008
.L_322:


//--------------------- .nv.info._ZN7cutlass13device_kernelIN5flash19enable_sm80_to_sm89INS1_16FlashAttnFwdSm80INS1_25CollectiveMainloopFwdSm80ILi8ELi2ELb0EN4cute5tupleIJNS5_1CILi128EEENS7_ILi64EEENS7_ILi192EEEEEELi192ENS_10bfloat16_tEfNS_4arch4Sm80ELb1ELb0ELb0ELb1ELb0ELb1ELb1ELb1EEENS1_21CollectiveEpilogueFwdINS6_IJS8_SA_S9_EEENS6_IJNS7_ILi1EEESI_SI_EEESC_SE_Li256ELb1ELb1ELb1ELb0EEENS1_36VarlenDynamicPersistentTileSchedulerILi128ELi64ELi256ELi256ELb1ELb1ELb0ELb1ELb1ELb1EEEEEEEEEvNT_6ParamsE --------------------------
	.section	.nv.info._ZN7cutlass13device_kernelIN5flash19enable_sm80_to_sm89INS1_16FlashAttnFwdSm80INS1_25CollectiveMainloopFwdSm80ILi8ELi2ELb0EN4cute5tupleIJNS5_1CILi128EEENS7_ILi64EEENS7_ILi192EEEEEELi192ENS_10bfloat16_tEfNS_4arch4Sm80ELb1ELb0ELb0ELb1ELb0ELb1ELb1ELb1EEENS1_21CollectiveEpilogueFwdINS6_IJS8_SA_S9_EEENS6_IJNS7_ILi1EEESI_SI_EEESC_SE_Li256ELb1ELb1ELb1ELb0EEENS1_36VarlenDynamicPersistentTileSchedulerILi128ELi64ELi256ELi256ELb1ELb1ELb0ELb1ELb1ELb1EEEEEEEEEvNT_6ParamsE,"",@"SHT_CUDA_INFO"
	.sectionflags	@""
	.align	4


	//----- nvinfo : EIATTR_CUDA_API_VERSION
	.align		4
        /*0000*/ 	.byte	0x04, 0x37
        /*0002*/ 	.short	(.L_324 - .L_323)
.L_323:
        /*0004*/ 	.word	0x00000082


	//----- nvinfo : EIATTR_KPARAM_INFO
	.align		4
.L_324:
        /*0008*/ 	.byte	0x04, 0x17
        /*000a*/ 	.short	(.L_326 - .L_325)
.L_325:
        /*000c*/ 	.word	0x00000000
        /*0010*/ 	.short	0x0000
        /*0012*/ 	.short	0x0000
        /*0014*/ 	.byte	0x00, 0xf0, 0xe1, 0x10


	//----- nvinfo : EIATTR_SPARSE_MMA_MASK
	.align		4
.L_326:
        /*0018*/ 	.byte	0x03, 0x50
        /*001a*/ 	.short	0x0000


	//----- nvinfo : EIATTR_MAXREG_COUNT
	.align		4
        /*001c*/ 	.byte	0x03, 0x1b
        /*001e*/ 	.short	0x00ff


	//----- nvinfo : EIATTR_MERCURY_ISA_VERSION
	.align		4
        /*0020*/ 	.byte	0x03, 0x5f
        /*0022*/ 	.short	0x0101


	//----- nvinfo : EIATTR_VRC_CTA_INIT_COUNT
	.align		4
        /*0024*/ 	.byte	0x02, 0x4a
	.zero		1
	.zero		1


	//----- nvinfo : EIATTR_EXIT_INSTR_OFFSETS
	.align		4
        /*0028*/ 	.byte	0x04, 0x1c
        /*002a*/ 	.short	(.L_328 - .L_327)


	//   ....[0]....
.L_327:
        /*002c*/ 	.word	0x00000010


	//----- nvinfo : EIATTR_MAX_THREADS
	.align		4
.L_328:
        /*0030*/ 	.byte	0x04, 0x05
        /*0032*/ 	.short	(.L_330 - .L_329)
.L_329:
        /*0034*/ 	.word	0x00000100
        /*0038*/ 	.word	0x00000001
        /*003c*/ 	.word	0x00000001


	//----- nvinfo : EIATTR_CBANK_PARAM_SIZE
	.align		4
.L_330:
        /*0040*/ 	.byte	0x03, 0x19
        /*0042*/ 	.short	0x0438


	//----- nvinfo : EIATTR_PARAM_CBANK
	.align		4
        /*0044*/ 	.byte	0x04, 0x0a
        /*0046*/ 	.short	(.L_332 - .L_331)
	.align		4
.L_331:
        /*0048*/ 	.word	index@(.nv.constant0._ZN7cutlass13device_kernelIN5flash19enable_sm80_to_sm89INS1_16FlashAttnFwdSm80INS1_25CollectiveMainloopFwdSm80ILi8ELi2ELb0EN4cute5tupleIJNS5_1CILi128EEENS7_ILi64EEENS7_ILi192EEEEEELi192ENS_10bfloat16_tEfNS_4arch4Sm80ELb1ELb0ELb0ELb1ELb0ELb1ELb1ELb1EEENS1_21CollectiveEpilogueFwdINS6_IJS8_SA_S9_EEENS6_IJNS7_ILi1EEESI_SI_EEESC_SE_Li256ELb1ELb1ELb1ELb0EEENS1_36VarlenDynamicPersistentTileSchedulerILi128ELi64ELi256ELi256ELb1ELb1ELb0ELb1ELb1ELb1EEEEEEEEEvNT_6ParamsE)
        /*004c*/ 	.short	0x0380
        /*004e*/ 	.short	0x0438


	//----- nvinfo : EIATTR_SW_WAR
	.align		4
.L_332:
        /*0050*/ 	.byte	0x04, 0x36
        /*0052*/ 	.short	(.L_334 - .L_333)
.L_333:
        /*0054*/ 	.word	0x00000008
.L_334:


//--------------------- .nv.callgraph             --------------------------
	.section	.nv.callgraph,"",@"SHT_CUDA_CALLGRAPH"
	.align	4
	.sectionentsize	8
	.align		4
        /*0000*/ 	.word	0x00000000
	.align		4
        /*0004*/ 	.word	0xffffffff
	.align		4
        /*0008*/ 	.word	0x00000000
	.align		4
        /*000c*/ 	.word	0xfffffffe
	.align		4
        /*0010*/ 	.word	0x00000000
	.align		4
        /*0014*/ 	.word	0xfffffffd
	.align		4
        /*0018*/ 	.word	0x00000000
	.align		4
        /*001c*/ 	.word	0xfffffffc


//--------------------- .nv.constant4             --------------------------
	.section	.nv.constant4,"a",@progbits
	.align	8
	.align		8
.nv.constant4:
        /*0000*/ 	.dword	_ZN72_INTERNAL_05d41440_36_flash_fwd_hdim192_bf16_split_sm80_cu_bdbb69e5_32794cuda3std3__45__cpo5beginE
	.align		8
        /*0008*/ 	.dword	_ZN72_INTERNAL_05d41440_36_flash_fwd_hdim192_bf16_split_sm80_cu_bdbb69e5_32794cuda3std3__45__cpo3endE
	.align		8
        /*0010*/ 	.dword	_ZN72_INTERNAL_05d41440_36_flash_fwd_hdim192_bf16_split_sm80_cu_bdbb69e5_32794cuda3std3__45__cpo6cbeginE
	.align		8
        /*0018*/ 	.dword	_ZN72_INTERNAL_05d41440_36_flash_fwd_hdim192_bf16_split_sm80_cu_bdbb69e5_32794cuda3std3__45__cpo4cendE
	.align		8
        /*0020*/ 	.dword	_ZN72_INTERNAL_05d41440_36_flash_fwd_hdim192_bf16_split_sm80_cu_bdbb69e5_32794cuda3std3__474_GLOBAL__N__05d41440_36_flash_fwd_hdim192_bf16_split_sm80_cu_bdbb69e5_32796ignoreE
	.align		8
        /*0028*/ 	.dword	_ZN72_INTERNAL_05d41440_36_flash_fwd_hdim192_bf16_split_sm80_cu_bdbb69e5_32794cuda3std3__419piecewise_constructE
	.align		8
        /*0030*/ 	.dword	_ZN72_INTERNAL_05d41440_36_flash_fwd_hdim192_bf16_split_sm80_cu_bdbb69e5_32794cuda3std3__48in_placeE
	.align		8
        /*0038*/ 	.dword	_ZN72_INTERNAL_05d41440_36_flash_fwd_hdim192_bf16_split_sm80_cu_bdbb69e5_32794cuda3std6ranges3__45__cpo4swapE
	.align		8
        /*0040*/ 	.dword	_ZN72_INTERNAL_05d41440_36_flash_fwd_hdim192_bf16_split_sm80_cu_bdbb69e5_32794cuda3std6ranges3__45__cpo9iter_moveE
	.align		8
        /*0048*/ 	.dword	_ZN72_INTERNAL_05d41440_36_flash_fwd_hdim192_bf16_split_sm80_cu_bdbb69e5_32794cute7productE
	.align		8
        /*0050*/ 	.dword	_ZN72_INTERNAL_05d41440_36_flash_fwd_hdim192_bf16_split_sm80_cu_bdbb69e5_32794cute1_E


//--------------------- .text._ZN7cutlass13device_kernelIN5flash19enable_sm80_to_sm89INS1_16FlashAttnFwdSm80INS1_25CollectiveMainloopFwdSm80ILi8ELi1ELb1EN4cute5tupleIJNS5_1CILi128EEENS7_ILi96EEENS7_ILi192EEEEEELi192ENS_10bfloat16_tEfNS_4arch4Sm80ELb0ELb0ELb0ELb0ELb0ELb0ELb1ELb1EEENS1_21CollectiveEpilogueFwdINS6_IJS8_SA_S9_EEENS6_IJNS7_ILi1EEESI_SI_EEESC_SE_Li256ELb0ELb1ELb1ELb0EEENS1_19SingleTileSchedulerILb0ELb1ELb1ELi128EEEEEEEEEvNT_6ParamsE --------------------------
	.section	.text._ZN7cutlass13device_kernelIN5flash19enable_sm80_to_sm89INS1_16FlashAttnFwdSm80INS1_25CollectiveMainloopFwdSm80ILi8ELi1ELb1EN4cute5tupleIJNS5_1CILi128EEENS7_ILi96EEENS7_ILi192EEEEEELi192ENS_10bfloat16_tEfNS_4arch4Sm80ELb0ELb0ELb0ELb0ELb0ELb0ELb1ELb1EEENS1_21CollectiveEpilogueFwdINS6_IJS8_SA_S9_EEENS6_IJNS7_ILi1EEESI_SI_EEESC_SE_Li256ELb0ELb1ELb1ELb0EEENS1_19SingleTileSchedulerILb0ELb1ELb1ELi128EEEEEEEEEvNT_6ParamsE,"ax",@progbits
	.align	128
.text._ZN7cutlass13device_kernelIN5flash19enable_sm80_to_sm89INS1_16FlashAttnFwdSm80INS1_25CollectiveMainloopFwdSm80ILi8ELi1ELb1EN4cute5tupleIJNS5_1CILi128EEENS7_ILi96EEENS7_ILi192EEEEEELi192ENS_10bfloat16_tEfNS_4arch4Sm80ELb0ELb0ELb0ELb0ELb0ELb0ELb1ELb1EEENS1_21CollectiveEpilogueFwdINS6_IJS8_SA_S9_EEENS6_IJNS7_ILi1EEESI_SI_EEESC_SE_Li256ELb0ELb1ELb1ELb0EEENS1_19SingleTileSchedulerILb0ELb1ELb1ELi128EEEEEEEEEvNT_6ParamsE:
        .type           _ZN7cutlass13device_kernelIN5flash19enable_sm80_to_sm89INS1_16FlashAttnFwdSm80INS1_25CollectiveMainloopFwdSm80ILi8ELi1ELb1EN4cute5tupleIJNS5_1CILi128EEENS7_ILi96EEENS7_ILi192EEEEEELi192ENS_10bfloat16_tEfNS_4arch4Sm80ELb0ELb0ELb0ELb0ELb0ELb0ELb1ELb1EEENS1_21CollectiveEpilogueFwdINS6_IJS8_SA_S9_EEENS6_IJNS7_ILi1EEESI_SI_EEESC_SE_Li256ELb0ELb1ELb1ELb0EEENS1_19SingleTileSchedulerILb0ELb1ELb1ELi128EEEEEEEEEvNT_6ParamsE,@function
        .size           _ZN7cutlass13device_kernelIN5flash19enable_sm80_to_sm89INS1_16FlashAttnFwdSm80INS1_25CollectiveMainloopFwdSm80ILi8ELi1ELb1EN4cute5tupleIJNS5_1CILi128EEENS7_ILi96EEENS7_ILi192EEEEEELi192ENS_10bfloat16_tEfNS_4arch4Sm80ELb0ELb0ELb0ELb0ELb0ELb0ELb1ELb1EEENS1_21CollectiveEpilogueFwdINS6_IJS8_SA_S9_EEENS6_IJNS7_ILi1EEESI_SI_EEESC_SE_Li256ELb0ELb1ELb1ELb0EEENS1_19SingleTileSchedulerILb0ELb1ELb1ELi128EEEEEEEEEvNT_6ParamsE,(.L_x_18 - _ZN7cutlass13device_kernelIN5flash19enable_sm80_to_sm89INS1_16FlashAttnFwdSm80INS1_25CollectiveMainloopFwdSm80ILi8ELi1ELb1EN4cute5tupleIJNS5_1CILi128EEENS7_ILi96EEENS7_ILi192EEEEEELi192ENS_10bfloat16_tEfNS_4arch4Sm80ELb0ELb0ELb0ELb0ELb0ELb0ELb1ELb1EEENS1_21CollectiveEpilogueFwdINS6_IJS8_SA_S9_EEENS6_IJNS7_ILi1EEESI_SI_EEESC_SE_Li256ELb0ELb1ELb1ELb0EEENS1_19SingleTileSchedulerILb0ELb1ELb1ELi128EEEEEEEEEvNT_6ParamsE)
        .other          _ZN7cutlass13device_kernelIN5flash19enable_sm80_to_sm89INS1_16FlashAttnFwdSm80INS1_25CollectiveMainloopFwdSm80ILi8ELi1ELb1EN4cute5tupleIJNS5_1CILi128EEENS7_ILi96EEENS7_ILi192EEEEEELi192ENS_10bfloat16_tEfNS_4arch4Sm80ELb0ELb0ELb0ELb0ELb0ELb0ELb1ELb1EEENS1_21CollectiveEpilogueFwdINS6_IJS8_SA_S9_EEENS6_IJNS7_ILi1EEESI_SI_EEESC_SE_Li256ELb0ELb1ELb1ELb0EEENS1_19SingleTileSchedulerILb0ELb1ELb1ELi128EEEEEEEEEvNT_6ParamsE,@"STO_CUDA_ENTRY STV_DEFAULT"
_ZN7cutlass13device_kernelIN5flash19enable_sm80_to_sm89INS1_16FlashAttnFwdSm80INS1_25CollectiveMainloopFwdSm80ILi8ELi1ELb1EN4cute5tupleIJNS5_1CILi128EEENS7_ILi96EEENS7_ILi192EEEEEELi192ENS_10bfloat16_tEfNS_4arch4Sm80ELb0ELb0ELb0ELb0ELb0ELb0ELb1ELb1EEENS1_21CollectiveEpilogueFwdINS6_IJS8_SA_S9_EEENS6_IJNS7_ILi1EEESI_SI_EEESC_SE_Li256ELb0ELb1ELb1ELb0EEENS1_19SingleTileSchedulerILb0ELb1ELb1ELi128EEEEEEEEEvNT_6ParamsE:
[----:B------:R-:W-:Y:S01]  /*0000*/  LDC R1, c[0x0][0x37c] ;  /* 0x0000df00ff017b82 */ /* 0x000fe20000000800 */
[----:B------:R-:W-:Y:S05]  /*0010*/  EXIT ;  /* 0x000000000000794d */ /* 0x000fea0003800000 */
.L_x_0:
[----:B------:R-:W-:-:S00]  /*0020*/  BRA `(.L_x_0) ;  /* 0xfffffffc00fc7947 */ /* 0x000fc0000383ffff */
[----:B------:R-:W-:-:S00]  /*0030*/  NOP ;  /* 0x0000000000007918 */ /* 0x000fc00000000000 */
        /* <DEDUP_REMOVED lines=12> */
.L_x_18:


//--------------------- .text._ZN7cutlass13device_kernelIN5flash19enable_sm80_to_sm89INS1_16FlashAttnFwdSm80INS1_25CollectiveMainloopFwdSm80ILi8ELi1ELb0EN4cute5tupleIJNS5_1CILi128EEENS7_ILi64EEENS7_ILi192EEEEEELi192ENS_10bfloat16_tEfNS_4arch4Sm80ELb0ELb0ELb0ELb1ELb0ELb0ELb1ELb1EEENS1_21CollectiveEpilogueFwdINS6_IJS8_SA_S9_EEENS6_IJNS7_ILi1EEESI_SI_EEESC_SE_Li256ELb1ELb1ELb1ELb0EEENS1_36VarlenDynamicPersistentTileSchedulerILi128ELi64ELi256ELi256ELb1ELb1ELb0ELb0ELb1ELb1EEEEEEEEEvNT_6ParamsE --------------------------
	.section	.text._ZN7cutlass13device_kernelIN5flash19enable_sm80_to_sm89INS1_16FlashAttnFwdSm80INS1_25CollectiveMainloopFwdSm80ILi8ELi1ELb0EN4cute5tupleIJNS5_1CILi128EEENS7_ILi64EEENS7_ILi192EEEEEELi192ENS_10bfloat16_tEfNS_4arch4Sm80ELb0ELb0ELb0ELb1ELb0ELb0ELb1ELb1EEENS1_21CollectiveEpilogueFwdINS6_IJS8_SA_S9_EEENS6_IJNS7_ILi1EEESI_SI_EEESC_SE_Li256ELb1ELb1ELb1ELb0EEENS1_36VarlenDynamicPersistentTileSchedulerILi128ELi64ELi256ELi256ELb1ELb1ELb0ELb0ELb1ELb1EEEEEEEEEvNT_6ParamsE,"ax",@progbits
	.align	128
.text._ZN7cutlass13device_kernelIN5flash19enable_sm80_to_sm89INS1_16FlashAttnFwdSm80INS1_25CollectiveMainloopFwdSm80ILi8ELi1ELb0EN4cute5tupleIJNS5_1CILi128EEENS7_ILi64EEENS7_ILi192EEEEEELi192ENS_10bfloat16_tEfNS_4arch4Sm80ELb0ELb0ELb0ELb1ELb0ELb0ELb1ELb1EEENS1_21CollectiveEpilogueFwdINS6_IJS8_SA_S9_EEENS6_IJNS7_ILi1EEESI_SI_EEESC_SE_Li256ELb1ELb1ELb1ELb0EEENS1_36VarlenDynamicPersistentTileSchedulerILi128ELi64ELi256ELi256ELb1ELb1ELb0ELb0ELb1ELb1EEEEEEEEEvNT_6ParamsE:
        .type           _ZN7cutlass13device_kernelIN5flash19enable_sm80_to_sm89INS1_16FlashAttnFwdSm80INS1_25CollectiveMainloopFwdSm80ILi8ELi1ELb0EN4cute5tupleIJNS5_1CILi128EEENS7_ILi64EEENS7_ILi192EEEEEELi192ENS_10bfloat16_tEfNS_4arch4Sm80ELb0ELb0ELb0ELb1ELb0ELb0ELb1ELb1EEENS1_21CollectiveEpilogueFwdINS6_IJS8_SA_S9_EEENS6_IJNS7_ILi1EEESI_SI_EEESC_SE_Li256ELb1ELb1ELb1ELb0EEENS1_36VarlenDynamicPersistentTileSchedulerILi128ELi64ELi256ELi256ELb1ELb1ELb0ELb0ELb1ELb1EEEEEEEEEvNT_6ParamsE,@function
        .size           _ZN7cutlass13device_kernelIN5flash19enable_sm80_to_sm89INS1_16FlashAttnFwdSm80INS1_25CollectiveMainloopFwdSm80ILi8ELi1ELb0EN4cute5tupleIJNS5_1CILi128EEENS7_ILi64EEENS7_ILi192EEEEEELi192ENS_10bfloat16_tEfNS_4arch4Sm80ELb0ELb0ELb0ELb1ELb0ELb0ELb1ELb1EEENS1_21CollectiveEpilogueFwdINS6_IJS8_SA_S9_EEENS6_IJNS7_ILi1EEESI_SI_EEESC_SE_Li256ELb1ELb1ELb1ELb0EEENS1_36VarlenDynamicPersistentTileSchedulerILi128ELi64ELi256ELi256ELb1ELb1ELb0ELb0ELb1ELb1EEEEEEEEEvNT_6ParamsE,(.L_x_19 - _ZN7cutlass13device_kernelIN5flash19enable_sm80_to_sm89INS1_16FlashAttnFwdSm80INS1_25CollectiveMainloopFwdSm80ILi8ELi1ELb0EN4cute5tupleIJNS5_1CILi128EEENS7_ILi64EEENS7_ILi192EEEEEELi192ENS_10bfloat16_tEfNS_4arch4Sm80ELb0ELb0ELb0ELb1ELb0ELb0ELb1ELb1EEENS1_21CollectiveEpilogueFwdINS6_IJS8_SA_S9_EEENS6_IJNS7_ILi1EEESI_SI_EEESC_SE_Li256ELb1ELb1ELb1ELb0EEENS1_36VarlenDynamicPersistentTileSchedulerILi128ELi64ELi256ELi256ELb1ELb1ELb0ELb0ELb1ELb1EEEEEEEEEvNT_6ParamsE)
        .other          _ZN7cutlass13device_kernelIN5flash19enable_sm80_to_sm89INS1_16FlashAttnFwdSm80INS1_25CollectiveMainloopFwdSm80ILi8ELi1ELb0EN4cute5tupleIJNS5_1CILi128EEENS7_ILi64EEENS7_ILi192EEEEEELi192ENS_10bfloat16_tEfNS_4arch4Sm80ELb0ELb0ELb0ELb1ELb0ELb0ELb1ELb1EEENS1_21CollectiveEpilogueFwdINS6_IJS8_SA_S9_EEENS6_IJNS7_ILi1EEESI_SI_EEESC_SE_Li256ELb1ELb1ELb1ELb0EEENS1_36VarlenDynamicPersistentTileSchedulerILi128ELi64ELi256ELi256ELb1ELb1ELb0ELb0ELb1ELb1EEEEEEEEEvNT_6ParamsE,@"STO_CUDA_ENTRY STV_DEFAULT"
_ZN7cutlass13device_kernelIN5flash19enable_sm80_to_sm89INS1_16FlashAttnFwdSm80INS1_25CollectiveMainloopFwdSm80ILi8ELi1ELb0EN4cute5tupleIJNS5_1CILi128EEENS7_ILi64EEENS7_ILi192EEEEEELi192ENS_10bfloat16_tEfNS_4arch4Sm80ELb0ELb0ELb0ELb1ELb0ELb0ELb1ELb1EEENS1_21CollectiveEpilogueFwdINS6_IJS8_SA_S9_EEENS6_IJNS7_ILi1EEESI_SI_EEESC_SE_Li256ELb1ELb1ELb1ELb0EEENS1_36VarlenDynamicPersistentTileSchedulerILi128ELi64ELi256ELi256ELb1ELb1ELb0ELb0ELb1ELb1EEEEEEEEEvNT_6ParamsE:
[----:B------:R-:W-:Y:S01]  /*0000*/  LDC R1, c[0x0][0x37c] ;  /* 0x0000df00ff017b82 */ /* 0x000fe20000000800 */
[----:B------:R-:W-:Y:S05]  /*0010*/  EXIT ;  /* 0x000000000000794d */ /* 0x000fea0003800000 */
.L_x_1:
        /* <DEDUP_REMOVED lines=14> */
.L_x_19:


//--------------------- .text._ZN7cutlass13device_kernelIN5flash19enable_sm80_to_sm89INS1_16FlashAttnFwdSm80INS1_25CollectiveMainloopFwdSm80ILi8ELi1ELb0EN4cute5tupleIJNS5_1CILi128EEENS7_ILi64EEENS7_ILi192EEEEEELi192ENS_10bfloat16_tEfNS_4arch4Sm80ELb0ELb0ELb0ELb1ELb0ELb1ELb1ELb1EEENS1_21CollectiveEpilogueFwdINS6_IJS8_SA_S9_EEENS6_IJNS7_ILi1EEESI_SI_EEESC_SE_Li256ELb1ELb1ELb1ELb0EEENS1_36VarlenDynamicPersistentTileSchedulerILi128ELi64ELi256ELi256ELb1ELb1ELb0ELb0ELb1ELb1EEEEEEEEEvNT_6ParamsE --------------------------
	.section	.text._ZN7cutlass13device_kernelIN5flash19enable_sm80_to_sm89INS1_16FlashAttnFwdSm80INS1_25CollectiveMainloopFwdSm80ILi8ELi1ELb0EN4cute5tupleIJNS5_1CILi128EEENS7_ILi64EEENS7_ILi192EEEEEELi192ENS_10bfloat16_tEfNS_4arch4Sm80ELb0ELb0ELb0ELb1ELb0ELb1ELb1ELb1EEENS1_21CollectiveEpilogueFwdINS6_IJS8_SA_S9_EEENS6_IJNS7_ILi1EEESI_SI_EEESC_SE_Li256ELb1ELb1ELb1ELb0EEENS1_36VarlenDynamicPersistentTileSchedulerILi128ELi64ELi256ELi256ELb1ELb1ELb0ELb0ELb1ELb1EEEEEEEEEvNT_6ParamsE,"ax",@progbits
	.align	128
.text._ZN7cutlass13device_kernelIN5flash19enable_sm80_to_sm89INS1_16FlashAttnFwdSm80INS1_25CollectiveMainloopFwdSm80ILi8ELi1ELb0EN4cute5tupleIJNS5_1CILi128EEENS7_ILi64EEENS7_ILi192EEEEEELi192ENS_10bfloat16_tEfNS_4arch4Sm80ELb0ELb0ELb0ELb1ELb0ELb1ELb1ELb1EEENS1_21CollectiveEpilogueFwdINS6_IJS8_SA_S9_EEENS6_IJNS7_ILi1EEESI_SI_EEESC_SE_Li256ELb1ELb1ELb1ELb0EEENS1_36VarlenDynamicPersistentTileSchedulerILi128ELi64ELi256ELi256ELb1ELb1ELb0ELb0ELb1ELb1EEEEEEEEEvNT_6ParamsE:
        .type           _ZN7cutlass13device_kernelIN5flash19enable_sm80_to_sm89INS1_16FlashAttnFwdSm80INS1_25CollectiveMainloopFwdSm80ILi8ELi1ELb0EN4cute5tupleIJNS5_1CILi128EEENS7_ILi64EEENS7_ILi192EEEEEELi192ENS_10bfloat16_tEfNS_4arch4Sm80ELb0ELb0ELb0ELb1ELb0ELb1ELb1ELb1EEENS1_21CollectiveEpilogueFwdINS6_IJS8_SA_S9_EEENS6_IJNS7_ILi1EEESI_SI_EEESC_SE_Li256ELb1ELb1ELb1ELb0EEENS1_36VarlenDynamicPersistentTileSchedulerILi128ELi64ELi256ELi256ELb1ELb1ELb0ELb0ELb1ELb1EEEEEEEEEvNT_6ParamsE,@function
        .size           _ZN7cutlass13device_kernelIN5flash19enable_sm80_to_sm89INS1_16FlashAttnFwdSm80INS1_25CollectiveMainloopFwdSm80ILi8ELi1ELb0EN4cute5tupleIJNS5_1CILi128EEENS7_ILi64EEENS7_ILi192EEEEEELi192ENS_10bfloat16_tEfNS_4arch4Sm80ELb0ELb0ELb0ELb1ELb0ELb1ELb1ELb1EEENS1_21CollectiveEpilogueFwdINS6_IJS8_SA_S9_EEENS6_IJNS7_ILi1EEESI_SI_EEESC_SE_Li256ELb1ELb1ELb1ELb0EEENS1_36VarlenDynamicPersistentTileSchedulerILi128ELi64ELi256ELi256ELb1ELb1ELb0ELb0ELb1ELb1EEEEEEEEEvNT_6ParamsE,(.L_x_20 - _ZN7cutlass13device_kernelIN5flash19enable_sm80_to_sm89INS1_16FlashAttnFwdSm80INS1_25CollectiveMainloopFwdSm80ILi8ELi1ELb0EN4cute5tupleIJNS5_1CILi128EEENS7_ILi64EEENS7_ILi192EEEEEELi192ENS_10bfloat16_tEfNS_4arch4Sm80ELb0ELb0ELb0ELb1ELb0ELb1ELb1ELb1EEENS1_21CollectiveEpilogueFwdINS6_IJS8_SA_S9_EEENS6_IJNS7_ILi1EEESI_SI_EEESC_SE_Li256ELb1ELb1ELb1ELb0EEENS1_36VarlenDynamicPersistentTileSchedulerILi128ELi64ELi256ELi256ELb1ELb1ELb0ELb0ELb1ELb1EEEEEEEEEvNT_6ParamsE)
        .other          _ZN7cutlass13device_kernelIN5flash19enable_sm80_to_sm89INS1_16FlashAttnFwdSm80INS1_25CollectiveMainloopFwdSm80ILi8ELi1ELb0EN4cute5tupleIJNS5_1CILi128EEENS7_ILi64EEENS7_ILi192EEEEEELi192ENS_10bfloat16_tEfNS_4arch4Sm80ELb0ELb0ELb0ELb1ELb0ELb1ELb1ELb1EEENS1_21CollectiveEpilogueFwdINS6_IJS8_SA_S9_EEENS6_IJNS7_ILi1EEESI_SI_EEESC_SE_Li256ELb1ELb1ELb1ELb0EEENS1_36VarlenDynamicPersistentTileSchedulerILi128ELi64ELi256ELi256ELb1ELb1ELb0ELb0ELb1ELb1EEEEEEEEEvNT_6ParamsE,@"STO_CUDA_ENTRY STV_DEFAULT"
_ZN7cutlass13device_kernelIN5flash19enable_sm80_to_sm89INS1_16FlashAttnFwdSm80INS1_25CollectiveMainloopFwdSm80ILi8ELi1ELb0EN4cute5tupleIJNS5_1CILi128EEENS7_ILi64EEENS7_ILi192EEEEEELi192ENS_10bfloat16_tEfNS_4arch4Sm80ELb0ELb0ELb0ELb1ELb0ELb1ELb1ELb1EEENS1_21CollectiveEpilogueFwdINS6_IJS8_SA_S9_EEENS6_IJNS7_ILi1EEESI_SI_EEESC_SE_Li256ELb1ELb1ELb1ELb0EEENS1_36VarlenDynamicPersistentTileSchedulerILi128ELi64ELi256ELi256ELb1ELb1ELb0ELb0ELb1ELb1EEEEEEEEEvNT_6ParamsE:
[----:B------:R-:W-:Y:S01]  /*0000*/  LDC R1, c[0x0][0x37c] ;  /* 0x0000df00ff017b82 */ /* 0x000fe20000000800 */
[----:B------:R-:W-:Y:S05]  /*0010*/  EXIT ;  /* 0x000000000000794d */ /* 0x000fea0003800000 */
.L_x_2:
        /* <DEDUP_REMOVED lines=14> */
.L_x_20:


//--------------------- .text._ZN7cutlass13device_kernelIN5flash19enable_sm80_to_sm89INS1_16FlashAttnFwdSm80INS1_25CollectiveMainloopFwdSm80ILi8ELi1ELb0EN4cute5tupleIJNS5_1CILi128EEENS7_ILi64EEENS7_ILi192EEEEEELi192ENS_10bfloat16_tEfNS_4arch4Sm80ELb0ELb1ELb0ELb0ELb0ELb0ELb1ELb1EEENS1_21CollectiveEpilogueFwdINS6_IJS8_SA_S9_EEENS6_IJNS7_ILi1EEESI_SI_EEESC_SE_Li256ELb0ELb1ELb1ELb0EEENS1_19SingleTileSchedulerILb0ELb1ELb1ELi128EEEEEEEEEvNT_6ParamsE --------------------------
	.section	.text._ZN7cutlass13device_kernelIN5flash19enable_sm80_to_sm89INS1_16FlashAttnFwdSm80INS1_25CollectiveMainloopFwdSm80ILi8ELi1ELb0EN4cute5tupleIJNS5_1CILi128EEENS7_ILi64EEENS7_ILi192EEEEEELi192ENS_10bfloat16_tEfNS_4arch4Sm80ELb0ELb1ELb0ELb0ELb0ELb0ELb1ELb1EEENS1_21CollectiveEpilogueFwdINS6_IJS8_SA_S9_EEENS6_IJNS7_ILi1EEESI_SI_EEESC_SE_Li256ELb0ELb1ELb1ELb0EEENS1_19SingleTileSchedulerILb0ELb1ELb1ELi128EEEEEEEEEvNT_6ParamsE,"ax",@progbits
	.align	128
.text._ZN7cutlass13device_kernelIN5flash19enable_sm80_to_sm89INS1_16FlashAttnFwdSm80INS1_25CollectiveMainloopFwdSm80ILi8ELi1ELb0EN4cute5tupleIJNS5_1CILi128EEENS7_ILi64EEENS7_ILi192EEEEEELi192ENS_10bfloat16_tEfNS_4arch4Sm80ELb0ELb1ELb0ELb0ELb0ELb0ELb1ELb1EEENS1_21CollectiveEpilogueFwdINS6_IJS8_SA_S9_EEENS6_IJNS7_ILi1EEESI_SI_EEESC_SE_Li256ELb0ELb1ELb1ELb0EEENS1_19SingleTileSchedulerILb0ELb1ELb1ELi128EEEEEEEEEvNT_6ParamsE:
        .type           _ZN7cutlass13device_kernelIN5flash19enable_sm80_to_sm89INS1_16FlashAttnFwdSm80INS1_25CollectiveMainloopFwdSm80ILi8ELi1ELb0EN4cute5tupleIJNS5_1CILi128EEENS7_ILi64EEENS7_ILi192EEEEEELi192ENS_10bfloat16_tEfNS_4arch4Sm80ELb0ELb1ELb0ELb0ELb0ELb0ELb1ELb1EEENS1_21CollectiveEpilogueFwdINS6_IJS8_SA_S9_EEENS6_IJNS7_ILi1EEESI_SI_EEESC_SE_Li256ELb0ELb1ELb1ELb0EEENS1_19SingleTileSchedulerILb0ELb1ELb1ELi128EEEEEEEEEvNT_6ParamsE,@function
        .size           _ZN7cutlass13device_kernelIN5flash19enable_sm80_to_sm89INS1_16FlashAttnFwdSm80INS1_25CollectiveMainloopFwdSm80ILi8ELi1ELb0EN4cute5tupleIJNS5_1CILi128EEENS7_ILi64EEENS7_ILi192EEEEEELi192ENS_10bfloat16_tEfNS_4arch4Sm80ELb0ELb1ELb0ELb0ELb0ELb0ELb1ELb1EEENS1_21CollectiveEpilogueFwdINS6_IJS8_SA_S9_EEENS6_IJNS7_ILi1EEESI_SI_EEESC_SE_Li256ELb0ELb1ELb1ELb0EEENS1_19SingleTileSchedulerILb0ELb1ELb1ELi128EEEEEEEEEvNT_6ParamsE,(.L_x_21 - _ZN7cutlass13device_kernelIN5flash19enable_sm80_to_sm89INS1_16FlashAttnFwdSm80INS1_25CollectiveMainloopFwdSm80ILi8ELi1ELb0EN4cute5tupleIJNS5_1CILi128EEENS7_ILi64EEENS7_ILi192EEEEEELi192ENS_10bfloat16_tEfNS_4arch4Sm80ELb0ELb1ELb0ELb0ELb0ELb0ELb1ELb1EEENS1_21CollectiveEpilogueFwdINS6_IJS8_SA_S9_EEENS6_IJNS7_ILi1EEESI_SI_EEESC_SE_Li256ELb0ELb1ELb1ELb0EEENS1_19SingleTileSchedulerILb0ELb1ELb1ELi128EEEEEEEEEvNT_6ParamsE)
        .other          _ZN7cutlass13device_kernelIN5flash19enable_sm80_to_sm89INS1_16FlashAttnFwdSm80INS1_25CollectiveMainloopFwdSm80ILi8ELi1ELb0EN4cute5tupleIJNS5_1CILi128EEENS7_ILi64EEENS7_ILi192EEEEEELi192ENS_10bfloat16_tEfNS_4arch4Sm80ELb0ELb1ELb0ELb0ELb0ELb0ELb1ELb1EEENS1_21CollectiveEpilogueFwdINS6_IJS8_SA_S9_EEENS6_IJNS7_ILi1EEESI_SI_EEESC_SE_Li256ELb0ELb1ELb1ELb0EEENS1_19SingleTileSchedulerILb0ELb1ELb1ELi128EEEEEEEEEvNT_6ParamsE,@"STO_CUDA_ENTRY STV_DEFAULT"
_ZN7cutlass13device_kernelIN5flash19enable_sm80_to_sm89INS1_16FlashAttnFwdSm80INS1_25CollectiveMainloopFwdSm80ILi8ELi1ELb0EN4cute5tupleIJNS5_1CILi128EEENS7_ILi64EEENS7_ILi192EEEEEELi192ENS_10bfloat16_tEfNS_4arch4Sm80ELb0ELb1ELb0ELb0ELb0ELb0ELb1ELb1EEENS1_21CollectiveEpilogueFwdINS6_IJS8_SA_S9_EEENS6_IJNS7_ILi1EEESI_SI_EEESC_SE_Li256ELb0ELb1ELb1ELb0EEENS1_19SingleTileSchedulerILb0ELb1ELb1ELi128EEEEEEEEEvNT_6ParamsE:
[----:B------:R-:W-:Y:S01]  /*0000*/  LDC R1, c[0x0][0x37c] ;  /* 0x0000df00ff017b82 */ /* 0x000fe20000000800 */
[----:B------:R-:W-:Y:S05]  /*0010*/  EXIT ;  /* 0x000000000000794d */ /* 0x000fea0003800000 */
.L_x_3:
        /* <DEDUP_REMOVED lines=14> */
.L_x_21:


//--------------------- .text._ZN7cutlass13device_kernelIN5flash19enable_sm80_to_sm89INS1_16FlashAttnFwdSm80INS1_25CollectiveMainloopFwdSm80ILi8ELi1ELb0EN4cute5tupleIJNS5_1CILi128EEENS7_ILi64EEENS7_ILi192EEEEEELi192ENS_10bfloat16_tEfNS_4arch4Sm80ELb0ELb1ELb0ELb1ELb0ELb0ELb1ELb1EEENS1_21CollectiveEpilogueFwdINS6_IJS8_SA_S9_EEENS6_IJNS7_ILi1EEESI_SI_EEESC_SE_Li256ELb1ELb1ELb1ELb0EEENS1_36VarlenDynamicPersistentTileSchedulerILi128ELi64ELi256ELi256ELb1ELb1ELb0ELb1ELb0ELb1EEEEEEEEEvNT_6ParamsE --------------------------
	.section	.text._ZN7cutlass13device_kernelIN5flash19enable_sm80_to_sm89INS1_16FlashAttnFwdSm80INS1_25CollectiveMainloopFwdSm80ILi8ELi1ELb0EN4cute5tupleIJNS5_1CILi128EEENS7_ILi64EEENS7_ILi192EEEEEELi192ENS_10bfloat16_tEfNS_4arch4Sm80ELb0ELb1ELb0ELb1ELb0ELb0ELb1ELb1EEENS1_21CollectiveEpilogueFwdINS6_IJS8_SA_S9_EEENS6_IJNS7_ILi1EEESI_SI_EEESC_SE_Li256ELb1ELb1ELb1ELb0EEENS1_36VarlenDynamicPersistentTileSchedulerILi128ELi64ELi256ELi256ELb1ELb1ELb0ELb1ELb0ELb1EEEEEEEEEvNT_6ParamsE,"ax",@progbits
	.align	128
.text._ZN7cutlass13device_kernelIN5flash19enable_sm80_to_sm89INS1_16FlashAttnFwdSm80INS1_25CollectiveMainloopFwdSm80ILi8ELi1ELb0EN4cute5tupleIJNS5_1CILi128EEENS7_ILi64EEENS7_ILi192EEEEEELi192ENS_10bfloat16_tEfNS_4arch4Sm80ELb0ELb1ELb0ELb1ELb0ELb0ELb1ELb1EEENS1_21CollectiveEpilogueFwdINS6_IJS8_SA_S9_EEENS6_IJNS7_ILi1EEESI_SI_EEESC_SE_Li256ELb1ELb1ELb1ELb0EEENS1_36VarlenDynamicPersistentTileSchedulerILi128ELi64ELi256ELi256ELb1ELb1ELb0ELb1ELb0ELb1EEEEEEEEEvNT_6ParamsE:
        .type           _ZN7cutlass13device_kernelIN5flash19enable_sm80_to_sm89INS1_16FlashAttnFwdSm80INS1_25CollectiveMainloopFwdSm80ILi8ELi1ELb0EN4cute5tupleIJNS5_1CILi128EEENS7_ILi64EEENS7_ILi192EEEEEELi192ENS_10bfloat16_tEfNS_4arch4Sm80ELb0ELb1ELb0ELb1ELb0ELb0ELb1ELb1EEENS1_21CollectiveEpilogueFwdINS6_IJS8_SA_S9_EEENS6_IJNS7_ILi1EEESI_SI_EEESC_SE_Li256ELb1ELb1ELb1ELb0EEENS1_36VarlenDynamicPersistentTileSchedulerILi128ELi64ELi256ELi256ELb1ELb1ELb0ELb1ELb0ELb1EEEEEEEEEvNT_6ParamsE,@function
        .size           _ZN7cutlass13device_kernelIN5flash19enable_sm80_to_sm89INS1_16FlashAttnFwdSm80INS1_25CollectiveMainloopFwdSm80ILi8ELi1ELb0EN4cute5tupleIJNS5_1CILi128EEENS7_ILi64EEENS7_ILi192EEEEEELi192ENS_10bfloat16_tEfNS_4arch4Sm80ELb0ELb1ELb0ELb1ELb0ELb0ELb1ELb1EEENS1_21CollectiveEpilogueFwdINS6_IJS8_SA_S9_EEENS6_IJNS7_ILi1EEESI_SI_EEESC_SE_Li256ELb1ELb1ELb1ELb0EEENS1_36VarlenDynamicPersistentTileSchedulerILi128ELi64ELi256ELi256ELb1ELb1ELb0ELb1ELb0ELb1EEEEEEEEEvNT_6ParamsE,(.L_x_22 - _ZN7cutlass13device_kernelIN5flash19enable_sm80_to_sm89INS1_16FlashAttnFwdSm80INS1_25CollectiveMainloopFwdSm80ILi8ELi1ELb0EN4cute5tupleIJNS5_1CILi128EEENS7_ILi64EEENS7_ILi192EEEEEELi192ENS_10bfloat16_tEfNS_4arch4Sm80ELb0ELb1ELb0ELb1ELb0ELb0ELb1ELb1EEENS1_21CollectiveEpilogueFwdINS6_IJS8_SA_S9_EEENS6_IJNS7_ILi1EEESI_SI_EEESC_SE_Li256ELb1ELb1ELb1ELb0EEENS1_36VarlenDynamicPersistentTileSchedulerILi128ELi64ELi256ELi256ELb1ELb1ELb0ELb1ELb0ELb1EEEEEEEEEvNT_6ParamsE)
        .other          _ZN7cutlass13device_kernelIN5flash19enable_sm80_to_sm89INS1_16FlashAttnFwdSm80INS1_25CollectiveMainloopFwdSm80ILi8ELi1ELb0EN4cute5tupleIJNS5_1CILi128EEENS7_ILi64EEENS7_ILi192EEEEEELi192ENS_10bfloat16_tEfNS_4arch4Sm80ELb0ELb1ELb0ELb1ELb0ELb0ELb1ELb1EEENS1_21CollectiveEpilogueFwdINS6_IJS8_SA_S9_EEENS6_IJNS7_ILi1EEESI_SI_EEESC_SE_Li256ELb1ELb1ELb1ELb0EEENS1_36VarlenDynamicPersistentTileSchedulerILi128ELi64ELi256ELi256ELb1ELb1ELb0ELb1ELb0ELb1EEEEEEEEEvNT_6ParamsE,@"STO_CUDA_ENTRY STV_DEFAULT"
_ZN7cutlass13device_kernelIN5flash19enable_sm80_to_sm89INS1_16FlashAttnFwdSm80INS1_25CollectiveMainloopFwdSm80ILi8ELi1ELb0EN4cute5tupleIJNS5_1CILi128EEENS7_ILi64EEENS7_ILi192EEEEEELi192ENS_10bfloat16_tEfNS_4arch4Sm80ELb0ELb1ELb0ELb1ELb0ELb0ELb1ELb1EEENS1_21CollectiveEpilogueFwdINS6_IJS8_SA_S9_EEENS6_IJNS7_ILi1EEESI_SI_EEESC_SE_Li256ELb1ELb1ELb1ELb0EEENS1_36VarlenDynamicPersistentTileSchedulerILi128ELi64ELi256ELi256ELb1ELb1ELb0ELb1ELb0ELb1EEEEEEEEEvNT_6ParamsE:
[----:B------:R-:W-:Y:S01]  /*0000*/  LDC R1, c[0x0][0x37c] ;  /* 0x0000df00ff017b82 */ /* 0x000fe20000000800 */
[----:B------:R-:W-:Y:S05]  /*0010*/  EXIT ;  /* 0x000000000000794d */ /* 0x000fea0003800000 */
.L_x_4:
        /* <DEDUP_REMOVED lines=14> */
.L_x_22:


//--------------------- .text._ZN7cutlass13device_kernelIN5flash19enable_sm80_to_sm89INS1_16FlashAttnFwdSm80INS1_25CollectiveMainloopFwdSm80ILi8ELi1ELb0EN4cute5tupleIJNS5_1CILi128EEENS7_ILi64EEENS7_ILi192EEEEEELi192ENS_10bfloat16_tEfNS_4arch4Sm80ELb0ELb1ELb0ELb1ELb0ELb1ELb1ELb1EEENS1_21CollectiveEpilogueFwdINS6_IJS8_SA_S9_EEENS6_IJNS7_ILi1EEESI_SI_EEESC_SE_Li256ELb1ELb1ELb1ELb0EEENS1_36VarlenDynamicPersistentTileSchedulerILi128ELi64ELi256ELi256ELb1ELb1ELb0ELb1ELb0ELb1EEEEEEEEEvNT_6ParamsE --------------------------
	.section	.text._ZN7cutlass13device_kernelIN5flash19enable_sm80_to_sm89INS1_16FlashAttnFwdSm80INS1_25CollectiveMainloopFwdSm80ILi8ELi1ELb0EN4cute5tupleIJNS5_1CILi128EEENS7_ILi64EEENS7_ILi192EEEEEELi192ENS_10bfloat16_tEfNS_4arch4Sm80ELb0ELb1ELb0ELb1ELb0ELb1ELb1ELb1EEENS1_21CollectiveEpilogueFwdINS6_IJS8_SA_S9_EEENS6_IJNS7_ILi1EEESI_SI_EEESC_SE_Li256ELb1ELb1ELb1ELb0EEENS1_36VarlenDynamicPersistentTileSchedulerILi128ELi64ELi256ELi256ELb1ELb1ELb0ELb1ELb0ELb1EEEEEEEEEvNT_6ParamsE,"ax",@progbits
	.align	128
.text._ZN7cutlass13device_kernelIN5flash19enable_sm80_to_sm89INS1_16FlashAttnFwdSm80INS1_25CollectiveMainloopFwdSm80ILi8ELi1ELb0EN4cute5tupleIJNS5_1CILi128EEENS7_ILi64EEENS7_ILi192EEEEEELi192ENS_10bfloat16_tEfNS_4arch4Sm80ELb0ELb1ELb0ELb1ELb0ELb1ELb1ELb1EEENS1_21CollectiveEpilogueFwdINS6_IJS8_SA_S9_EEENS6_IJNS7_ILi1EEESI_SI_EEESC_SE_Li256ELb1ELb1ELb1ELb0EEENS1_36VarlenDynamicPersistentTileSchedulerILi128ELi64ELi256ELi256ELb1ELb1ELb0ELb1ELb0ELb1EEEEEEEEEvNT_6ParamsE:
        .type           _ZN7cutlass13device_kernelIN5flash19enable_sm80_to_sm89INS1_16FlashAttnFwdSm80INS1_25CollectiveMainloopFwdSm80ILi8ELi1ELb0EN4cute5tupleIJNS5_1CILi128EEENS7_ILi64EEENS7_ILi192EEEEEELi192ENS_10bfloat16_tEfNS_4arch4Sm80ELb0ELb1ELb0ELb1ELb0ELb1ELb1ELb1EEENS1_21CollectiveEpilogueFwdINS6_IJS8_SA_S9_EEENS6_IJNS7_ILi1EEESI_SI_EEESC_SE_Li256ELb1ELb1ELb1ELb0EEENS1_36VarlenDynamicPersistentTileSchedulerILi128ELi64ELi256ELi256ELb1ELb1ELb0ELb1ELb0ELb1EEEEEEEEEvNT_6ParamsE,@function
        .size           _ZN7cutlass13device_kernelIN5flash19enable_sm80_to_sm89INS1_16FlashAttnFwdSm80INS1_25CollectiveMainloopFwdSm80ILi8ELi1ELb0EN4cute5tupleIJNS5_1CILi128EEENS7_ILi64EEENS7_ILi192EEEEEELi192ENS_10bfloat16_tEfNS_4arch4Sm80ELb0ELb1ELb0ELb1ELb0ELb1ELb1ELb1EEENS1_21CollectiveEpilogueFwdINS6_IJS8_SA_S9_EEENS6_IJNS7_ILi1EEESI_SI_EEESC_SE_Li256ELb1ELb1ELb1ELb0EEENS1_36VarlenDynamicPersistentTileSchedulerILi128ELi64ELi256ELi256ELb1ELb1ELb0ELb1ELb0ELb1EEEEEEEEEvNT_6ParamsE,(.L_x_23 - _ZN7cutlass13device_kernelIN5flash19enable_sm80_to_sm89INS1_16FlashAttnFwdSm80INS1_25CollectiveMainloopFwdSm80ILi8ELi1ELb0EN4cute5tupleIJNS5_1CILi128EEENS7_ILi64EEENS7_ILi192EEEEEELi192ENS_10bfloat16_tEfNS_4arch4Sm80ELb0ELb1ELb0ELb1ELb0ELb1ELb1ELb1EEENS1_21CollectiveEpilogueFwdINS6_IJS8_SA_S9_EEENS6_IJNS7_ILi1EEESI_SI_EEESC_SE_Li256ELb1ELb1ELb1ELb0EEENS1_36VarlenDynamicPersistentTileSchedulerILi128ELi64ELi256ELi256ELb1ELb1ELb0ELb1ELb0ELb1EEEEEEEEEvNT_6ParamsE)
        .other          _ZN7cutlass13device_kernelIN5flash19enable_sm80_to_sm89INS1_16FlashAttnFwdSm80INS1_25CollectiveMainloopFwdSm80ILi8ELi1ELb0EN4cute5tupleIJNS5_1CILi128EEENS7_ILi64EEENS7_ILi192EEEEEELi192ENS_10bfloat16_tEfNS_4arch4Sm80ELb0ELb1ELb0ELb1ELb0ELb1ELb1ELb1EEENS1_21CollectiveEpilogueFwdINS6_IJS8_SA_S9_EEENS6_IJNS7_ILi1EEESI_SI_EEESC_SE_Li256ELb1ELb1ELb1ELb0EEENS1_36VarlenDynamicPersistentTileSchedulerILi128ELi64ELi256ELi256ELb1ELb1ELb0ELb1ELb0ELb1EEEEEEEEEvNT_6ParamsE,@"STO_CUDA_ENTRY STV_DEFAULT"
_ZN7cutlass13device_kernelIN5flash19enable_sm80_to_sm89INS1_16FlashAttnFwdSm80INS1_25CollectiveMainloopFwdSm80ILi8ELi1ELb0EN4cute5tupleIJNS5_1CILi128EEENS7_ILi64EEENS7_ILi192EEEEEELi192ENS_10bfloat16_tEfNS_4arch4Sm80ELb0ELb1ELb0ELb1ELb0ELb1ELb1ELb1EEENS1_21CollectiveEpilogueFwdINS6_IJS8_SA_S9_EEENS6_IJNS7_ILi1EEESI_SI_EEESC_SE_Li256ELb1ELb1ELb1ELb0EEENS1_36VarlenDynamicPersistentTileSchedulerILi128ELi64ELi256ELi256ELb1ELb1ELb0ELb1ELb0ELb1EEEEEEEEEvNT_6ParamsE:
[----:B------:R-:W-:Y:S01]  /*0000*/  LDC R1, c[0x0][0x37c] ;  /* 0x0000df00ff017b82 */ /* 0x000fe20000000800 */
[----:B------:R-:W-:Y:S05]  /*0010*/  EXIT ;  /* 0x000000000000794d */ /* 0x000fea0003800000 */
.L_x_5:
        /* <DEDUP_REMOVED lines=14> */
.L_x_23:


//--------------------- .text._ZN7cutlass13device_kernelIN5flash19enable_sm80_to_sm89INS1_16FlashAttnFwdSm80INS1_25CollectiveMainloopFwdSm80ILi8ELi1ELb1EN4cute5tupleIJNS5_1CILi128EEENS7_ILi96EEENS7_ILi192EEEEEELi192ENS_10bfloat16_tEfNS_4arch4Sm80ELb1ELb0ELb0ELb0ELb0ELb0ELb1ELb1EEENS1_21CollectiveEpilogueFwdINS6_IJS8_SA_S9_EEENS6_IJNS7_ILi1EEESI_SI_EEESC_SE_Li256ELb0ELb1ELb1ELb0EEENS1_30DynamicPersistentTileSchedulerILi256ELi256ELb1ELb1ELb0EEEEEEEEEvNT_6ParamsE --------------------------
	.section	.text._ZN7cutlass13device_kernelIN5flash19enable_sm80_to_sm89INS1_16FlashAttnFwdSm80INS1_25CollectiveMainloopFwdSm80ILi8ELi1ELb1EN4cute5tupleIJNS5_1CILi128EEENS7_ILi96EEENS7_ILi192EEEEEELi192ENS_10bfloat16_tEfNS_4arch4Sm80ELb1ELb0ELb0ELb0ELb0ELb0ELb1ELb1EEENS1_21CollectiveEpilogueFwdINS6_IJS8_SA_S9_EEENS6_IJNS7_ILi1EEESI_SI_EEESC_SE_Li256ELb0ELb1ELb1ELb0EEENS1_30DynamicPersistentTileSchedulerILi256ELi256ELb1ELb1ELb0EEEEEEEEEvNT_6ParamsE,"ax",@progbits
	.align	128
.text._ZN7cutlass13device_kernelIN5flash19enable_sm80_to_sm89INS1_16FlashAttnFwdSm80INS1_25CollectiveMainloopFwdSm80ILi8ELi1ELb1EN4cute5tupleIJNS5_1CILi128EEENS7_ILi96EEENS7_ILi192EEEEEELi192ENS_10bfloat16_tEfNS_4arch4Sm80ELb1ELb0ELb0ELb0ELb0ELb0ELb1ELb1EEENS1_21CollectiveEpilogueFwdINS6_IJS8_SA_S9_EEENS6_IJNS7_ILi1EEESI_SI_EEESC_SE_Li256ELb0ELb1ELb1ELb0EEENS1_30DynamicPersistentTileSchedulerILi256ELi256ELb1ELb1ELb0EEEEEEEEEvNT_6ParamsE:
        .type           _ZN7cutlass13device_kernelIN5flash19enable_sm80_to_sm89INS1_16FlashAttnFwdSm80INS1_25CollectiveMainloopFwdSm80ILi8ELi1ELb1EN4cute5tupleIJNS5_1CILi128EEENS7_ILi96EEENS7_ILi192EEEEEELi192ENS_10bfloat16_tEfNS_4arch4Sm80ELb1ELb0ELb0ELb0ELb0ELb0ELb1ELb1EEENS1_21CollectiveEpilogueFwdINS6_IJS8_SA_S9_EEENS6_IJNS7_ILi1EEESI_SI_EEESC_SE_Li256ELb0ELb1ELb1ELb0EEENS1_30DynamicPersistentTileSchedulerILi256ELi256ELb1ELb1ELb0EEEEEEEEEvNT_6ParamsE,@function
        .size           _ZN7cutlass13device_kernelIN5flash19enable_sm80_to_sm89INS1_16FlashAttnFwdSm80INS1_25CollectiveMainloopFwdSm80ILi8ELi1ELb1EN4cute5tupleIJNS5_1CILi128EEENS7_ILi96EEENS7_ILi192EEEEEELi192ENS_10bfloat16_tEfNS_4arch4Sm80ELb1ELb0ELb0ELb0ELb0ELb0ELb1ELb1EEENS1_21CollectiveEpilogueFwdINS6_IJS8_SA_S9_EEENS6_IJNS7_ILi1EEESI_SI_EEESC_SE_Li256ELb0ELb1ELb1ELb0EEENS1_30DynamicPersistentTileSchedulerILi256ELi256ELb1ELb1ELb0EEEEEEEEEvNT_6ParamsE,(.L_x_24 - _ZN7cutlass13device_kernelIN5flash19enable_sm80_to_sm89INS1_16FlashAttnFwdSm80INS1_25CollectiveMainloopFwdSm80ILi8ELi1ELb1EN4cute5tupleIJNS5_1CILi128EEENS7_ILi96EEENS7_ILi192EEEEEELi192ENS_10bfloat16_tEfNS_4arch4Sm80ELb1ELb0ELb0ELb0ELb0ELb0ELb1ELb1EEENS1_21CollectiveEpilogueFwdINS6_IJS8_SA_S9_EEENS6_IJNS7_ILi1EEESI_SI_EEESC_SE_Li256ELb0ELb1ELb1ELb0EEENS1_30DynamicPersistentTileSchedulerILi256ELi256ELb1ELb1ELb0EEEEEEEEEvNT_6ParamsE)
        .other          _ZN7cutlass13device_kernelIN5flash19enable_sm80_to_sm89INS1_16FlashAttnFwdSm80INS1_25CollectiveMainloopFwdSm80ILi8ELi1ELb1EN4cute5tupleIJNS5_1CILi128EEENS7_ILi96EEENS7_ILi192EEEEEELi192ENS_10bfloat16_tEfNS_4arch4Sm80ELb1ELb0ELb0ELb0ELb0ELb0ELb1ELb1EEENS1_21CollectiveEpilogueFwdINS6_IJS8_SA_S9_EEENS6_IJNS7_ILi1EEESI_SI_EEESC_SE_Li256ELb0ELb1ELb1ELb0EEENS1_30DynamicPersistentTileSchedulerILi256ELi256ELb1ELb1ELb0EEEEEEEEEvNT_6ParamsE,@"STO_CUDA_ENTRY STV_DEFAULT"
_ZN7cutlass13device_kernelIN5flash19enable_sm80_to_sm89INS1_16FlashAttnFwdSm80INS1_25CollectiveMainloopFwdSm80ILi8ELi1ELb1EN4cute5tupleIJNS5_1CILi128EEENS7_ILi96EEENS7_ILi192EEEEEELi192ENS_10bfloat16_tEfNS_4arch4Sm80ELb1ELb0ELb0ELb0ELb0ELb0ELb1ELb1EEENS1_21CollectiveEpilogueFwdINS6_IJS8_SA_S9_EEENS6_IJNS7_ILi1EEESI_SI_EEESC_SE_Li256ELb0ELb1ELb1ELb0EEENS1_30DynamicPersistentTileSchedulerILi256ELi256ELb1ELb1ELb0EEEEEEEEEvNT_6ParamsE:
[----:B------:R-:W-:Y:S01]  /*0000*/  LDC R1, c[0x0][0x37c] ;  /* 0x0000df00ff017b82 */ /* 0x000fe20000000800 */
[----:B------:R-:W-:Y:S05]  /*0010*/  EXIT ;  /* 0x000000000000794d */ /* 0x000fea0003800000 */
.L_x_6:
        /* <DEDUP_REMOVED lines=14> */
.L_x_24:


//--------------------- .text._ZN7cutlass13device_kernelIN5flash19enable_sm80_to_sm89INS1_16FlashAttnFwdSm80INS1_25CollectiveMainloopFwdSm80ILi8ELi1ELb0EN4cute5tupleIJNS5_1CILi128EEENS7_ILi64EEENS7_ILi192EEEEEELi192ENS_10bfloat16_tEfNS_4arch4Sm80ELb1ELb0ELb0ELb1ELb0ELb0ELb1ELb1EEENS1_21CollectiveEpilogueFwdINS6_IJS8_SA_S9_EEENS6_IJNS7_ILi1EEESI_SI_EEESC_SE_Li256ELb1ELb1ELb1ELb0EEENS1_36VarlenDynamicPersistentTileSchedulerILi128ELi64ELi256ELi256ELb1ELb1ELb0ELb1ELb1ELb1EEEEEEEEEvNT_6ParamsE --------------------------
	.section	.text._ZN7cutlass13device_kernelIN5flash19enable_sm80_to_sm89INS1_16FlashAttnFwdSm80INS1_25CollectiveMainloopFwdSm80ILi8ELi1ELb0EN4cute5tupleIJNS5_1CILi128EEENS7_ILi64EEENS7_ILi192EEEEEELi192ENS_10bfloat16_tEfNS_4arch4Sm80ELb1ELb0ELb0ELb1ELb0ELb0ELb1ELb1EEENS1_21CollectiveEpilogueFwdINS6_IJS8_SA_S9_EEENS6_IJNS7_ILi1EEESI_SI_EEESC_SE_Li256ELb1ELb1ELb1ELb0EEENS1_36VarlenDynamicPersistentTileSchedulerILi128ELi64ELi256ELi256ELb1ELb1ELb0ELb1ELb1ELb1EEEEEEEEEvNT_6ParamsE,"ax",@progbits
	.align	128
.text._ZN7cutlass13device_kernelIN5flash19enable_sm80_to_sm89INS1_16FlashAttnFwdSm80INS1_25CollectiveMainloopFwdSm80ILi8ELi1ELb0EN4cute5tupleIJNS5_1CILi128EEENS7_ILi64EEENS7_ILi192EEEEEELi192ENS_10bfloat16_tEfNS_4arch4Sm80ELb1ELb0ELb0ELb1ELb0ELb0ELb1ELb1EEENS1_21CollectiveEpilogueFwdINS6_IJS8_SA_S9_EEENS6_IJNS7_ILi1EEESI_SI_EEESC_SE_Li256ELb1ELb1ELb1ELb0EEENS1_36VarlenDynamicPersistentTileSchedulerILi128ELi64ELi256ELi256ELb1ELb1ELb0ELb1ELb1ELb1EEEEEEEEEvNT_6ParamsE:
        .type           _ZN7cutlass13device_kernelIN5flash19enable_sm80_to_sm89INS1_16FlashAttnFwdSm80INS1_25CollectiveMainloopFwdSm80ILi8ELi1ELb0EN4cute5tupleIJNS5_1CILi128EEENS7_ILi64EEENS7_ILi192EEEEEELi192ENS_10bfloat16_tEfNS_4arch4Sm80ELb1ELb0ELb0ELb1ELb0ELb0ELb1ELb1EEENS1_21CollectiveEpilogueFwdINS6_IJS8_SA_S9_EEENS6_IJNS7_ILi1EEESI_SI_EEESC_SE_Li256ELb1ELb1ELb1ELb0EEENS1_36VarlenDynamicPersistentTileSchedulerILi128ELi64ELi256ELi256ELb1ELb1ELb0ELb1ELb1ELb1EEEEEEEEEvNT_6ParamsE,@function
        .size           _ZN7cutlass13device_kernelIN5flash19enable_sm80_to_sm89INS1_16FlashAttnFwdSm80INS1_25CollectiveMainloopFwdSm80ILi8ELi1ELb0EN4cute5tupleIJNS5_1CILi128EEENS7_ILi64EEENS7_ILi192EEEEEELi192ENS_10bfloat16_tEfNS_4arch4Sm80ELb1ELb0ELb0ELb1ELb0ELb0ELb1ELb1EEENS1_21CollectiveEpilogueFwdINS6_IJS8_SA_S9_EEENS6_IJNS7_ILi1EEESI_SI_EEESC_SE_Li256ELb1ELb1ELb1ELb0EEENS1_36VarlenDynamicPersistentTileSchedulerILi128ELi64ELi256ELi256ELb1ELb1ELb0ELb1ELb1ELb1EEEEEEEEEvNT_6ParamsE,(.L_x_25 - _ZN7cutlass13device_kernelIN5flash19enable_sm80_to_sm89INS1_16FlashAttnFwdSm80INS1_25CollectiveMainloopFwdSm80ILi8ELi1ELb0EN4cute5tupleIJNS5_1CILi128EEENS7_ILi64EEENS7_ILi192EEEEEELi192ENS_10bfloat16_tEfNS_4arch4Sm80ELb1ELb0ELb0ELb1ELb0ELb0ELb1ELb1EEENS1_21CollectiveEpilogueFwdINS6_IJS8_SA_S9_EEENS6_IJNS7_ILi1EEESI_SI_EEESC_SE_Li256ELb1ELb1ELb1ELb0EEENS1_36VarlenDynamicPersistentTileSchedulerILi128ELi64ELi256ELi256ELb1ELb1ELb0ELb1ELb1ELb1EEEEEEEEEvNT_6ParamsE)
        .other          _ZN7cutlass13device_kernelIN5flash19enable_sm80_to_sm89INS1_16FlashAttnFwdSm80INS1_25CollectiveMainloopFwdSm80ILi8ELi1ELb0EN4cute5tupleIJNS5_1CILi128EEENS7_ILi64EEENS7_ILi192EEEEEELi192ENS_10bfloat16_tEfNS_4arch4Sm80ELb1ELb0ELb0ELb1ELb0ELb0ELb1ELb1EEENS1_21CollectiveEpilogueFwdINS6_IJS8_SA_S9_EEENS6_IJNS7_ILi1EEESI_SI_EEESC_SE_Li256ELb1ELb1ELb1ELb0EEENS1_36VarlenDynamicPersistentTileSchedulerILi128ELi64ELi256ELi256ELb1ELb1ELb0ELb1ELb1ELb1EEEEEEEEEvNT_6ParamsE,@"STO_CUDA_ENTRY STV_DEFAULT"
_ZN7cutlass13device_kernelIN5flash19enable_sm80_to_sm89INS1_16FlashAttnFwdSm80INS1_25CollectiveMainloopFwdSm80ILi8ELi1ELb0EN4cute5tupleIJNS5_1CILi128EEENS7_ILi64EEENS7_ILi192EEEEEELi192ENS_10bfloat16_tEfNS_4arch4Sm80ELb1ELb0ELb0ELb1ELb0ELb0ELb1ELb1EEENS1_21CollectiveEpilogueFwdINS6_IJS8_SA_S9_EEENS6_IJNS7_ILi1EEESI_SI_EEESC_SE_Li256ELb1ELb1ELb1ELb0EEENS1_36VarlenDynamicPersistentTileSchedulerILi128ELi64ELi256ELi256ELb1ELb1ELb0ELb1ELb1ELb1EEEEEEEEEvNT_6ParamsE:
[----:B------:R-:W-:Y:S01]  /*0000*/  LDC R1, c[0x0][0x37c] ;  /* 0x0000df00ff017b82 */ /* 0x000fe20000000800 */
[----:B------:R-:W-:Y:S05]  /*0010*/  EXIT ;  /* 0x000000000000794d */ /* 0x000fea0003800000 */
.L_x_7:
        /* <DEDUP_REMOVED lines=14> */
.L_x_25:


//--------------------- .text._ZN7cutlass13device_kernelIN5flash19enable_sm80_to_sm89INS1_16FlashAttnFwdSm80INS1_25CollectiveMainloopFwdSm80ILi8ELi1ELb0EN4cute5tupleIJNS5_1CILi128EEENS7_ILi64EEENS7_ILi192EEEEEELi192ENS_10bfloat16_tEfNS_4arch4Sm80ELb1ELb0ELb0ELb1ELb0ELb1ELb1ELb1EEENS1_21CollectiveEpilogueFwdINS6_IJS8_SA_S9_EEENS6_IJNS7_ILi1EEESI_SI_EEESC_SE_Li256ELb1ELb1ELb1ELb0EEENS1_36VarlenDynamicPersistentTileSchedulerILi128ELi64ELi256ELi256ELb1ELb1ELb0ELb1ELb1ELb1EEEEEEEEEvNT_6ParamsE --------------------------
	.section	.text._ZN7cutlass13device_kernelIN5flash19enable_sm80_to_sm89INS1_16FlashAttnFwdSm80INS1_25CollectiveMainloopFwdSm80ILi8ELi1ELb0EN4cute5tupleIJNS5_1CILi128EEENS7_ILi64EEENS7_ILi192EEEEEELi192ENS_10bfloat16_tEfNS_4arch4Sm80ELb1ELb0ELb0ELb1ELb0ELb1ELb1ELb1EEENS1_21CollectiveEpilogueFwdINS6_IJS8_SA_S9_EEENS6_IJNS7_ILi1EEESI_SI_EEESC_SE_Li256ELb1ELb1ELb1ELb0EEENS1_36VarlenDynamicPersistentTileSchedulerILi128ELi64ELi256ELi256ELb1ELb1ELb0ELb1ELb1ELb1EEEEEEEEEvNT_6ParamsE,"ax",@progbits
	.align	128
.text._ZN7cutlass13device_kernelIN5flash19enable_sm80_to_sm89INS1_16FlashAttnFwdSm80INS1_25CollectiveMainloopFwdSm80ILi8ELi1ELb0EN4cute5tupleIJNS5_1CILi128EEENS7_ILi64EEENS7_ILi192EEEEEELi192ENS_10bfloat16_tEfNS_4arch4Sm80ELb1ELb0ELb0ELb1ELb0ELb1ELb1ELb1EEENS1_21CollectiveEpilogueFwdINS6_IJS8_SA_S9_EEENS6_IJNS7_ILi1EEESI_SI_EEESC_SE_Li256ELb1ELb1ELb1ELb0EEENS1_36VarlenDynamicPersistentTileSchedulerILi128ELi64ELi256ELi256ELb1ELb1ELb0ELb1ELb1ELb1EEEEEEEEEvNT_6ParamsE:
        .type           _ZN7cutlass13device_kernelIN5flash19enable_sm80_to_sm89INS1_16FlashAttnFwdSm80INS1_25CollectiveMainloopFwdSm80ILi8ELi1ELb0EN4cute5tupleIJNS5_1CILi128EEENS7_ILi64EEENS7_ILi192EEEEEELi192ENS_10bfloat16_tEfNS_4arch4Sm80ELb1ELb0ELb0ELb1ELb0ELb1ELb1ELb1EEENS1_21CollectiveEpilogueFwdINS6_IJS8_SA_S9_EEENS6_IJNS7_ILi1EEESI_SI_EEESC_SE_Li256ELb1ELb1ELb1ELb0EEENS1_36VarlenDynamicPersistentTileSchedulerILi128ELi64ELi256ELi256ELb1ELb1ELb0ELb1ELb1ELb1EEEEEEEEEvNT_6ParamsE,@function
        .size           _ZN7cutlass13device_kernelIN5flash19enable_sm80_to_sm89INS1_16FlashAttnFwdSm80INS1_25CollectiveMainloopFwdSm80ILi8ELi1ELb0EN4cute5tupleIJNS5_1CILi128EEENS7_ILi64EEENS7_ILi192EEEEEELi192ENS_10bfloat16_tEfNS_4arch4Sm80ELb1ELb0ELb0ELb1ELb0ELb1ELb1ELb1EEENS1_21CollectiveEpilogueFwdINS6_IJS8_SA_S9_EEENS6_IJNS7_ILi1EEESI_SI_EEESC_SE_Li256ELb1ELb1ELb1ELb0EEENS1_36VarlenDynamicPersistentTileSchedulerILi128ELi64ELi256ELi256ELb1ELb1ELb0ELb1ELb1ELb1EEEEEEEEEvNT_6ParamsE,(.L_x_26 - _ZN7cutlass13device_kernelIN5flash19enable_sm80_to_sm89INS1_16FlashAttnFwdSm80INS1_25CollectiveMainloopFwdSm80ILi8ELi1ELb0EN4cute5tupleIJNS5_1CILi128EEENS7_ILi64EEENS7_ILi192EEEEEELi192ENS_10bfloat16_tEfNS_4arch4Sm80ELb1ELb0ELb0ELb1ELb0ELb1ELb1ELb1EEENS1_21CollectiveEpilogueFwdINS6_IJS8_SA_S9_EEENS6_IJNS7_ILi1EEESI_SI_EEESC_SE_Li256ELb1ELb1ELb1ELb0EEENS1_36VarlenDynamicPersistentTileSchedulerILi128ELi64ELi256ELi256ELb1ELb1ELb0ELb1ELb1ELb1EEEEEEEEEvNT_6ParamsE)
        .other          _ZN7cutlass13device_kernelIN5flash19enable_sm80_to_sm89INS1_16FlashAttnFwdSm80INS1_25CollectiveMainloopFwdSm80ILi8ELi1ELb0EN4cute5tupleIJNS5_1CILi128EEENS7_ILi64EEENS7_ILi192EEEEEELi192ENS_10bfloat16_tEfNS_4arch4Sm80ELb1ELb0ELb0ELb1ELb0ELb1ELb1ELb1EEENS1_21CollectiveEpilogueFwdINS6_IJS8_SA_S9_EEENS6_IJNS7_ILi1EEESI_SI_EEESC_SE_Li256ELb1ELb1ELb1ELb0EEENS1_36VarlenDynamicPersistentTileSchedulerILi128ELi64ELi256ELi256ELb1ELb1ELb0ELb1ELb1ELb1EEEEEEEEEvNT_6ParamsE,@"STO_CUDA_ENTRY STV_DEFAULT"
_ZN7cutlass13device_kernelIN5flash19enable_sm80_to_sm89INS1_16FlashAttnFwdSm80INS1_25CollectiveMainloopFwdSm80ILi8ELi1ELb0EN4cute5tupleIJNS5_1CILi128EEENS7_ILi64EEENS7_ILi192EEEEEELi192ENS_10bfloat16_tEfNS_4arch4Sm80ELb1ELb0ELb0ELb1ELb0ELb1ELb1ELb1EEENS1_21CollectiveEpilogueFwdINS6_IJS8_SA_S9_EEENS6_IJNS7_ILi1EEESI_SI_EEESC_SE_Li256ELb1ELb1ELb1ELb0EEENS1_36VarlenDynamicPersistentTileSchedulerILi128ELi64ELi256ELi256ELb1ELb1ELb0ELb1ELb1ELb1EEEEEEEEEvNT_6ParamsE:
[----:B------:R-:W-:Y:S01]  /*0000*/  LDC R1, c[0x0][0x37c] ;  /* 0x0000df00ff017b82 */ /* 0x000fe20000000800 */
[----:B------:R-:W-:Y:S05]  /*0010*/  EXIT ;  /* 0x000000000000794d */ /* 0x000fea0003800000 */
.L_x_8:
        /* <DEDUP_REMOVED lines=14> */
.L_x_26:


//--------------------- .text._ZN7cutlass13device_kernelIN5flash19enable_sm80_to_sm89INS1_16FlashAttnFwdSm80INS1_25CollectiveMainloopFwdSm80ILi8ELi2ELb1EN4cute5tupleIJNS5_1CILi128EEENS7_ILi96EEENS7_ILi192EEEEEELi192ENS_10bfloat16_tEfNS_4arch4Sm80ELb0ELb0ELb0ELb0ELb0ELb0ELb1ELb1EEENS1_21CollectiveEpilogueFwdINS6_IJS8_SA_S9_EEENS6_IJNS7_ILi1EEESI_SI_EEESC_SE_Li256ELb0ELb1ELb1ELb0EEENS1_19SingleTileSchedulerILb0ELb1ELb1ELi128EEEEEEEEEvNT_6ParamsE --------------------------
	.section	.text._ZN7cutlass13device_kernelIN5flash19enable_sm80_to_sm89INS1_16FlashAttnFwdSm80INS1_25CollectiveMainloopFwdSm80ILi8ELi2ELb1EN4cute5tupleIJNS5_1CILi128EEENS7_ILi96EEENS7_ILi192EEEEEELi192ENS_10bfloat16_tEfNS_4arch4Sm80ELb0ELb0ELb0ELb0ELb0ELb0ELb1ELb1EEENS1_21CollectiveEpilogueFwdINS6_IJS8_SA_S9_EEENS6_IJNS7_ILi1EEESI_SI_EEESC_SE_Li256ELb0ELb1ELb1ELb0EEENS1_19SingleTileSchedulerILb0ELb1ELb1ELi128EEEEEEEEEvNT_6ParamsE,"ax",@progbits
	.align	128
.text._ZN7cutlass13device_kernelIN5flash19enable_sm80_to_sm89INS1_16FlashAttnFwdSm80INS1_25CollectiveMainloopFwdSm80ILi8ELi2ELb1EN4cute5tupleIJNS5_1CILi128EEENS7_ILi96EEENS7_ILi192EEEEEELi192ENS_10bfloat16_tEfNS_4arch4Sm80ELb0ELb0ELb0ELb0ELb0ELb0ELb1ELb1EEENS1_21CollectiveEpilogueFwdINS6_IJS8_SA_S9_EEENS6_IJNS7_ILi1EEESI_SI_EEESC_SE_Li256ELb0ELb1ELb1ELb0EEENS1_19SingleTileSchedulerILb0ELb1ELb1ELi128EEEEEEEEEvNT_6ParamsE:
        .type           _ZN7cutlass13device_kernelIN5flash19enable_sm80_to_sm89INS1_16FlashAttnFwdSm80INS1_25CollectiveMainloopFwdSm80ILi8ELi2ELb1EN4cute5tupleIJNS5_1CILi128EEENS7_ILi96EEENS7_ILi192EEEEEELi192ENS_10bfloat16_tEfNS_4arch4Sm80ELb0ELb0ELb0ELb0ELb0ELb0ELb1ELb1EEENS1_21CollectiveEpilogueFwdINS6_IJS8_SA_S9_EEENS6_IJNS7_ILi1EEESI_SI_EEESC_SE_Li256ELb0ELb1ELb1ELb0EEENS1_19SingleTileSchedulerILb0ELb1ELb1ELi128EEEEEEEEEvNT_6ParamsE,@function
        .size           _ZN7cutlass13device_kernelIN5flash19enable_sm80_to_sm89INS1_16FlashAttnFwdSm80INS1_25CollectiveMainloopFwdSm80ILi8ELi2ELb1EN4cute5tupleIJNS5_1CILi128EEENS7_ILi96EEENS7_ILi192EEEEEELi192ENS_10bfloat16_tEfNS_4arch4Sm80ELb0ELb0ELb0ELb0ELb0ELb0ELb1ELb1EEENS1_21CollectiveEpilogueFwdINS6_IJS8_SA_S9_EEENS6_IJNS7_ILi1EEESI_SI_EEESC_SE_Li256ELb0ELb1ELb1ELb0EEENS1_19SingleTileSchedulerILb0ELb1ELb1ELi128EEEEEEEEEvNT_6ParamsE,(.L_x_27 - _ZN7cutlass13device_kernelIN5flash19enable_sm80_to_sm89INS1_16FlashAttnFwdSm80INS1_25CollectiveMainloopFwdSm80ILi8ELi2ELb1EN4cute5tupleIJNS5_1CILi128EEENS7_ILi96EEENS7_ILi192EEEEEELi192ENS_10bfloat16_tEfNS_4arch4Sm80ELb0ELb0ELb0ELb0ELb0ELb0ELb1ELb1EEENS1_21CollectiveEpilogueFwdINS6_IJS8_SA_S9_EEENS6_IJNS7_ILi1EEESI_SI_EEESC_SE_Li256ELb0ELb1ELb1ELb0EEENS1_19SingleTileSchedulerILb0ELb1ELb1ELi128EEEEEEEEEvNT_6ParamsE)
        .other          _ZN7cutlass13device_kernelIN5flash19enable_sm80_to_sm89INS1_16FlashAttnFwdSm80INS1_25CollectiveMainloopFwdSm80ILi8ELi2ELb1EN4cute5tupleIJNS5_1CILi128EEENS7_ILi96EEENS7_ILi192EEEEEELi192ENS_10bfloat16_tEfNS_4arch4Sm80ELb0ELb0ELb0ELb0ELb0ELb0ELb1ELb1EEENS1_21CollectiveEpilogueFwdINS6_IJS8_SA_S9_EEENS6_IJNS7_ILi1EEESI_SI_EEESC_SE_Li256ELb0ELb1ELb1ELb0EEENS1_19SingleTileSchedulerILb0ELb1ELb1ELi128EEEEEEEEEvNT_6ParamsE,@"STO_CUDA_ENTRY STV_DEFAULT"
_ZN7cutlass13device_kernelIN5flash19enable_sm80_to_sm89INS1_16FlashAttnFwdSm80INS1_25CollectiveMainloopFwdSm80ILi8ELi2ELb1EN4cute5tupleIJNS5_1CILi128EEENS7_ILi96EEENS7_ILi192EEEEEELi192ENS_10bfloat16_tEfNS_4arch4Sm80ELb0ELb0ELb0ELb0ELb0ELb0ELb1ELb1EEENS1_21CollectiveEpilogueFwdINS6_IJS8_SA_S9_EEENS6_IJNS7_ILi1EEESI_SI_EEESC_SE_Li256ELb0ELb1ELb1ELb0EEENS1_19SingleTileSchedulerILb0ELb1ELb1ELi128EEEEEEEEEvNT_6ParamsE:
[----:B------:R-:W-:Y:S01]  /*0000*/  LDC R1, c[0x0][0x37c] ;  /* 0x0000df00ff017b82 */ /* 0x000fe20000000800 */
[----:B------:R-:W-:Y:S05]  /*0010*/  EXIT ;  /* 0x000000000000794d */ /* 0x000fea0003800000 */
.L_x_9:
        /* <DEDUP_REMOVED lines=14> */
.L_x_27:


//--------------------- .text._ZN7cutlass13device_kernelIN5flash19enable_sm80_to_sm89INS1_16FlashAttnFwdSm80INS1_25CollectiveMainloopFwdSm80ILi8ELi2ELb0EN4cute5tupleIJNS5_1CILi128EEENS7_ILi64EEENS7_ILi192EEEEEELi192ENS_10bfloat16_tEfNS_4arch4Sm80ELb0ELb0ELb0ELb1ELb0ELb0ELb1ELb1EEENS1_21CollectiveEpilogueFwdINS6_IJS8_SA_S9_EEENS6_IJNS7_ILi1EEESI_SI_EEESC_SE_Li256ELb1ELb1ELb1ELb0EEENS1_36VarlenDynamicPersistentTileSchedulerILi128ELi64ELi256ELi256ELb1ELb1ELb0ELb0ELb1ELb1EEEEEEEEEvNT_6ParamsE --------------------------
	.section	.text._ZN7cutlass13device_kernelIN5flash19enable_sm80_to_sm89INS1_16FlashAttnFwdSm80INS1_25CollectiveMainloopFwdSm80ILi8ELi2ELb0EN4cute5tupleIJNS5_1CILi128EEENS7_ILi64EEENS7_ILi192EEEEEELi192ENS_10bfloat16_tEfNS_4arch4Sm80ELb0ELb0ELb0ELb1ELb0ELb0ELb1ELb1EEENS1_21CollectiveEpilogueFwdINS6_IJS8_SA_S9_EEENS6_IJNS7_ILi1EEESI_SI_EEESC_SE_Li256ELb1ELb1ELb1ELb0EEENS1_36VarlenDynamicPersistentTileSchedulerILi128ELi64ELi256ELi256ELb1ELb1ELb0ELb0ELb1ELb1EEEEEEEEEvNT_6ParamsE,"ax",@progbits
	.align	128
.text._ZN7cutlass13device_kernelIN5flash19enable_sm80_to_sm89INS1_16FlashAttnFwdSm80INS1_25CollectiveMainloopFwdSm80ILi8ELi2ELb0EN4cute5tupleIJNS5_1CILi128EEENS7_ILi64EEENS7_ILi192EEEEEELi192ENS_10bfloat16_tEfNS_4arch4Sm80ELb0ELb0ELb0ELb1ELb0ELb0ELb1ELb1EEENS1_21CollectiveEpilogueFwdINS6_IJS8_SA_S9_EEENS6_IJNS7_ILi1EEESI_SI_EEESC_SE_Li256ELb1ELb1ELb1ELb0EEENS1_36VarlenDynamicPersistentTileSchedulerILi128ELi64ELi256ELi256ELb1ELb1ELb0ELb0ELb1ELb1EEEEEEEEEvNT_6ParamsE:
        .type           _ZN7cutlass13device_kernelIN5flash19enable_sm80_to_sm89INS1_16FlashAttnFwdSm80INS1_25CollectiveMainloopFwdSm80ILi8ELi2ELb0EN4cute5tupleIJNS5_1CILi128EEENS7_ILi64EEENS7_ILi192EEEEEELi192ENS_10bfloat16_tEfNS_4arch4Sm80ELb0ELb0ELb0ELb1ELb0ELb0ELb1ELb1EEENS1_21CollectiveEpilogueFwdINS6_IJS8_SA_S9_EEENS6_IJNS7_ILi1EEESI_SI_EEESC_SE_Li256ELb1ELb1ELb1ELb0EEENS1_36VarlenDynamicPersistentTileSchedulerILi128ELi64ELi256ELi256ELb1ELb1ELb0ELb0ELb1ELb1EEEEEEEEEvNT_6ParamsE,@function
        .size           _ZN7cutlass13device_kernelIN5flash19enable_sm80_to_sm89INS1_16FlashAttnFwdSm80INS1_25CollectiveMainloopFwdSm80ILi8ELi2ELb0EN4cute5tupleIJNS5_1CILi128EEENS7_ILi64EEENS7_ILi192EEEEEELi192ENS_10bfloat16_tEfNS_4arch4Sm80ELb0ELb0ELb0ELb1ELb0ELb0ELb1ELb1EEENS1_21CollectiveEpilogueFwdINS6_IJS8_SA_S9_EEENS6_IJNS7_ILi1EEESI_SI_EEESC_SE_Li256ELb1ELb1ELb1ELb0EEENS1_36VarlenDynamicPersistentTileSchedulerILi128ELi64ELi256ELi256ELb1ELb1ELb0ELb0ELb1ELb1EEEEEEEEEvNT_6ParamsE,(.L_x_28 - _ZN7cutlass13device_kernelIN5flash19enable_sm80_to_sm89INS1_16FlashAttnFwdSm80INS1_25CollectiveMainloopFwdSm80ILi8ELi2ELb0EN4cute5tupleIJNS5_1CILi128EEENS7_ILi64EEENS7_ILi192EEEEEELi192ENS_10bfloat16_tEfNS_4arch4Sm80ELb0ELb0ELb0ELb1ELb0ELb0ELb1ELb1EEENS1_21CollectiveEpilogueFwdINS6_IJS8_SA_S9_EEENS6_IJNS7_ILi1EEESI_SI_EEESC_SE_Li256ELb1ELb1ELb1ELb0EEENS1_36VarlenDynamicPersistentTileSchedulerILi128ELi64ELi256ELi256ELb1ELb1ELb0ELb0ELb1ELb1EEEEEEEEEvNT_6ParamsE)
        .other          _ZN7cutlass13device_kernelIN5flash19enable_sm80_to_sm89INS1_16FlashAttnFwdSm80INS1_25CollectiveMainloopFwdSm80ILi8ELi2ELb0EN4cute5tupleIJNS5_1CILi128EEENS7_ILi64EEENS7_ILi192EEEEEELi192ENS_10bfloat16_tEfNS_4arch4Sm80ELb0ELb0ELb0ELb1ELb0ELb0ELb1ELb1EEENS1_21CollectiveEpilogueFwdINS6_IJS8_SA_S9_EEENS6_IJNS7_ILi1EEESI_SI_EEESC_SE_Li256ELb1ELb1ELb1ELb0EEENS1_36VarlenDynamicPersistentTileSchedulerILi128ELi64ELi256ELi256ELb1ELb1ELb0ELb0ELb1ELb1EEEEEEEEEvNT_6ParamsE,@"STO_CUDA_ENTRY STV_DEFAULT"
_ZN7cutlass13device_kernelIN5flash19enable_sm80_to_sm89INS1_16FlashAttnFwdSm80INS1_25CollectiveMainloopFwdSm80ILi8ELi2ELb0EN4cute5tupleIJNS5_1CILi128EEENS7_ILi64EEENS7_ILi192EEEEEELi192ENS_10bfloat16_tEfNS_4arch4Sm80ELb0ELb0ELb0ELb1ELb0ELb0ELb1ELb1EEENS1_21CollectiveEpilogueFwdINS6_IJS8_SA_S9_EEENS6_IJNS7_ILi1EEESI_SI_EEESC_SE_Li256ELb1ELb1ELb1ELb0EEENS1_36VarlenDynamicPersistentTileSchedulerILi128ELi64ELi256ELi256ELb1ELb1ELb0ELb0ELb1ELb1EEEEEEEEEvNT_6ParamsE:
[----:B------:R-:W-:Y:S01]  /*0000*/  LDC R1, c[0x0][0x37c] ;  /* 0x0000df00ff017b82 */ /* 0x000fe20000000800 */
[----:B------:R-:W-:Y:S05]  /*0010*/  EXIT ;  /* 0x000000000000794d */ /* 0x000fea0003800000 */
.L_x_10:
        /* <DEDUP_REMOVED lines=14> */
.L_x_28:


//--------------------- .text._ZN7cutlass13device_kernelIN5flash19enable_sm80_to_sm89INS1_16FlashAttnFwdSm80INS1_25CollectiveMainloopFwdSm80ILi8ELi2ELb0EN4cute5tupleIJNS5_1CILi128EEENS7_ILi64EEENS7_ILi192EEEEEELi192ENS_10bfloat16_tEfNS_4arch4Sm80ELb0ELb0ELb0ELb1ELb0ELb1ELb1ELb1EEENS1_21CollectiveEpilogueFwdINS6_IJS8_SA_S9_EEENS6_IJNS7_ILi1EEESI_SI_EEESC_SE_Li256ELb1ELb1ELb1ELb0EEENS1_36VarlenDynamicPersistentTileSchedulerILi128ELi64ELi256ELi256ELb1ELb1ELb0ELb0ELb1ELb1EEEEEEEEEvNT_6ParamsE --------------------------
	.section	.text._ZN7cutlass13device_kernelIN5flash19enable_sm80_to_sm89INS1_16FlashAttnFwdSm80INS1_25CollectiveMainloopFwdSm80ILi8ELi2ELb0EN4cute5tupleIJNS5_1CILi128EEENS7_ILi64EEENS7_ILi192EEEEEELi192ENS_10bfloat16_tEfNS_4arch4Sm80ELb0ELb0ELb0ELb1ELb0ELb1ELb1ELb1EEENS1_21CollectiveEpilogueFwdINS6_IJS8_SA_S9_EEENS6_IJNS7_ILi1EEESI_SI_EEESC_SE_Li256ELb1ELb1ELb1ELb0EEENS1_36VarlenDynamicPersistentTileSchedulerILi128ELi64ELi256ELi256ELb1ELb1ELb0ELb0ELb1ELb1EEEEEEEEEvNT_6ParamsE,"ax",@progbits
	.align	128
.text._ZN7cutlass13device_kernelIN5flash19enable_sm80_to_sm89INS1_16FlashAttnFwdSm80INS1_25CollectiveMainloopFwdSm80ILi8ELi2ELb0EN4cute5tupleIJNS5_1CILi128EEENS7_ILi64EEENS7_ILi192EEEEEELi192ENS_10bfloat16_tEfNS_4arch4Sm80ELb0ELb0ELb0ELb1ELb0ELb1ELb1ELb1EEENS1_21CollectiveEpilogueFwdINS6_IJS8_SA_S9_EEENS6_IJNS7_ILi1EEESI_SI_EEESC_SE_Li256ELb1ELb1ELb1ELb0EEENS1_36VarlenDynamicPersistentTileSchedulerILi128ELi64ELi256ELi256ELb1ELb1ELb0ELb0ELb1ELb1EEEEEEEEEvNT_6ParamsE:
        .type           _ZN7cutlass13device_kernelIN5flash19enable_sm80_to_sm89INS1_16FlashAttnFwdSm80INS1_25CollectiveMainloopFwdSm80ILi8ELi2ELb0EN4cute5tupleIJNS5_1CILi128EEENS7_ILi64EEENS7_ILi192EEEEEELi192ENS_10bfloat16_tEfNS_4arch4Sm80ELb0ELb0ELb0ELb1ELb0ELb1ELb1ELb1EEENS1_21CollectiveEpilogueFwdINS6_IJS8_SA_S9_EEENS6_IJNS7_ILi1EEESI_SI_EEESC_SE_Li256ELb1ELb1ELb1ELb0EEENS1_36VarlenDynamicPersistentTileSchedulerILi128ELi64ELi256ELi256ELb1ELb1ELb0ELb0ELb1ELb1EEEEEEEEEvNT_6ParamsE,@function
        .size           _ZN7cutlass13device_kernelIN5flash19enable_sm80_to_sm89INS1_16FlashAttnFwdSm80INS1_25CollectiveMainloopFwdSm80ILi8ELi2ELb0EN4cute5tupleIJNS5_1CILi128EEENS7_ILi64EEENS7_ILi192EEEEEELi192ENS_10bfloat16_tEfNS_4arch4Sm80ELb0ELb0ELb0ELb1ELb0ELb1ELb1ELb1EEENS1_21CollectiveEpilogueFwdINS6_IJS8_SA_S9_EEENS6_IJNS7_ILi1EEESI_SI_EEESC_SE_Li256ELb1ELb1ELb1ELb0EEENS1_36VarlenDynamicPersistentTileSchedulerILi128ELi64ELi256ELi256ELb1ELb1ELb0ELb0ELb1ELb1EEEEEEEEEvNT_6ParamsE,(.L_x_29 - _ZN7cutlass13device_kernelIN5flash19enable_sm80_to_sm89INS1_16FlashAttnFwdSm80INS1_25CollectiveMainloopFwdSm80ILi8ELi2ELb0EN4cute5tupleIJNS5_1CILi128EEENS7_ILi64EEENS7_ILi192EEEEEELi192ENS_10bfloat16_tEfNS_4arch4Sm80ELb0ELb0ELb0ELb1ELb0ELb1ELb1ELb1EEENS1_21CollectiveEpilogueFwdINS6_IJS8_SA_S9_EEENS6_IJNS7_ILi1EEESI_SI_EEESC_SE_Li256ELb1ELb1ELb1ELb0EEENS1_36VarlenDynamicPersistentTileSchedulerILi128ELi64ELi256ELi256ELb1ELb1ELb0ELb0ELb1ELb1EEEEEEEEEvNT_6ParamsE)
        .other          _ZN7cutlass13device_kernelIN5flash19enable_sm80_to_sm89INS1_16FlashAttnFwdSm80INS1_25CollectiveMainloopFwdSm80ILi8ELi2ELb0EN4cute5tupleIJNS5_1CILi128EEENS7_ILi64EEENS7_ILi192EEEEEELi192ENS_10bfloat16_tEfNS_4arch4Sm80ELb0ELb0ELb0ELb1ELb0ELb1ELb1ELb1EEENS1_21CollectiveEpilogueFwdINS6_IJS8_SA_S9_EEENS6_IJNS7_ILi1EEESI_SI_EEESC_SE_Li256ELb1ELb1ELb1ELb0EEENS1_36VarlenDynamicPersistentTileSchedulerILi128ELi64ELi256ELi256ELb1ELb1ELb0ELb0ELb1ELb1EEEEEEEEEvNT_6ParamsE,@"STO_CUDA_ENTRY STV_DEFAULT"
_ZN7cutlass13device_kernelIN5flash19enable_sm80_to_sm89INS1_16FlashAttnFwdSm80INS1_25CollectiveMainloopFwdSm80ILi8ELi2ELb0EN4cute5tupleIJNS5_1CILi128EEENS7_ILi64EEENS7_ILi192EEEEEELi192ENS_10bfloat16_tEfNS_4arch4Sm80ELb0ELb0ELb0ELb1ELb0ELb1ELb1ELb1EEENS1_21CollectiveEpilogueFwdINS6_IJS8_SA_S9_EEENS6_IJNS7_ILi1EEESI_SI_EEESC_SE_Li256ELb1ELb1ELb1ELb0EEENS1_36VarlenDynamicPersistentTileSchedulerILi128ELi64ELi256ELi256ELb1ELb1ELb0ELb0ELb1ELb1EEEEEEEEEvNT_6ParamsE:
[----:B------:R-:W-:Y:S01]  /*0000*/  LDC R1, c[0x0][0x37c] ;  /* 0x0000df00ff017b82 */ /* 0x000fe20000000800 */
[----:B------:R-:W-:Y:S05]  /*0010*/  EXIT ;  /* 0x000000000000794d */ /* 0x000fea0003800000 */
.L_x_11:
        /* <DEDUP_REMOVED lines=14> */
.L_x_29:


//--------------------- .text._ZN7cutlass13device_kernelIN5flash19enable_sm80_to_sm89INS1_16FlashAttnFwdSm80INS1_25CollectiveMainloopFwdSm80ILi8ELi2ELb0EN4cute5tupleIJNS5_1CILi128EEENS7_ILi64EEENS7_ILi192EEEEEELi192ENS_10bfloat16_tEfNS_4arch4Sm80ELb0ELb1ELb0ELb0ELb0ELb0ELb1ELb1EEENS1_21CollectiveEpilogueFwdINS6_IJS8_SA_S9_EEENS6_IJNS7_ILi1EEESI_SI_EEESC_SE_Li256ELb0ELb1ELb1ELb0EEENS1_19SingleTileSchedulerILb0ELb1ELb1ELi128EEEEEEEEEvNT_6ParamsE --------------------------
	.section	.text._ZN7cutlass13device_kernelIN5flash19enable_sm80_to_sm89INS1_16FlashAttnFwdSm80INS1_25CollectiveMainloopFwdSm80ILi8ELi2ELb0EN4cute5tupleIJNS5_1CILi128EEENS7_ILi64EEENS7_ILi192EEEEEELi192ENS_10bfloat16_tEfNS_4arch4Sm80ELb0ELb1ELb0ELb0ELb0ELb0ELb1ELb1EEENS1_21CollectiveEpilogueFwdINS6_IJS8_SA_S9_EEENS6_IJNS7_ILi1EEESI_SI_EEESC_SE_Li256ELb0ELb1ELb1ELb0EEENS1_19SingleTileSchedulerILb0ELb1ELb1ELi128EEEEEEEEEvNT_6ParamsE,"ax",@progbits
	.align	128
.text._ZN7cutlass13device_kernelIN5flash19enable_sm80_to_sm89INS1_16FlashAttnFwdSm80INS1_25CollectiveMainloopFwdSm80ILi8ELi2ELb0EN4cute5tupleIJNS5_1CILi128EEENS7_ILi64EEENS7_ILi192EEEEEELi192ENS_10bfloat16_tEfNS_4arch4Sm80ELb0ELb1ELb0ELb0ELb0ELb0ELb1ELb1EEENS1_21CollectiveEpilogueFwdINS6_IJS8_SA_S9_EEENS6_IJNS7_ILi1EEESI_SI_EEESC_SE_Li256ELb0ELb1ELb1ELb0EEENS1_19SingleTileSchedulerILb0ELb1ELb1ELi128EEEEEEEEEvNT_6ParamsE:
        .type           _ZN7cutlass13device_kernelIN5flash19enable_sm80_to_sm89INS1_16FlashAttnFwdSm80INS1_25CollectiveMainloopFwdSm80ILi8ELi2ELb0EN4cute5tupleIJNS5_1CILi128EEENS7_ILi64EEENS7_ILi192EEEEEELi192ENS_10bfloat16_tEfNS_4arch4Sm80ELb0ELb1ELb0ELb0ELb0ELb0ELb1ELb1EEENS1_21CollectiveEpilogueFwdINS6_IJS8_SA_S9_EEENS6_IJNS7_ILi1EEESI_SI_EEESC_SE_Li256ELb0ELb1ELb1ELb0EEENS1_19SingleTileSchedulerILb0ELb1ELb1ELi128EEEEEEEEEvNT_6ParamsE,@function
        .size           _ZN7cutlass13device_kernelIN5flash19enable_sm80_to_sm89INS1_16FlashAttnFwdSm80INS1_25CollectiveMainloopFwdSm80ILi8ELi2ELb0EN4cute5tupleIJNS5_1CILi128EEENS7_ILi64EEENS7_ILi192EEEEEELi192ENS_10bfloat16_tEfNS_4arch4Sm80ELb0ELb1ELb0ELb0ELb0ELb0ELb1ELb1EEENS1_21CollectiveEpilogueFwdINS6_IJS8_SA_S9_EEENS6_IJNS7_ILi1EEESI_SI_EEESC_SE_Li256ELb0ELb1ELb1ELb0EEENS1_19SingleTileSchedulerILb0ELb1ELb1ELi128EEEEEEEEEvNT_6ParamsE,(.L_x_30 - _ZN7cutlass13device_kernelIN5flash19enable_sm80_to_sm89INS1_16FlashAttnFwdSm80INS1_25CollectiveMainloopFwdSm80ILi8ELi2ELb0EN4cute5tupleIJNS5_1CILi128EEENS7_ILi64EEENS7_ILi192EEEEEELi192ENS_10bfloat16_tEfNS_4arch4Sm80ELb0ELb1ELb0ELb0ELb0ELb0ELb1ELb1EEENS1_21CollectiveEpilogueFwdINS6_IJS8_SA_S9_EEENS6_IJNS7_ILi1EEESI_SI_EEESC_SE_Li256ELb0ELb1ELb1ELb0EEENS1_19SingleTileSchedulerILb0ELb1ELb1ELi128EEEEEEEEEvNT_6ParamsE)
        .other          _ZN7cutlass13device_kernelIN5flash19enable_sm80_to_sm89INS1_16FlashAttnFwdSm80INS1_25CollectiveMainloopFwdSm80ILi8ELi2ELb0EN4cute5tupleIJNS5_1CILi128EEENS7_ILi64EEENS7_ILi192EEEEEELi192ENS_10bfloat16_tEfNS_4arch4Sm80ELb0ELb1ELb0ELb0ELb0ELb0ELb1ELb1EEENS1_21CollectiveEpilogueFwdINS6_IJS8_SA_S9_EEENS6_IJNS7_ILi1EEESI_SI_EEESC_SE_Li256ELb0ELb1ELb1ELb0EEENS1_19SingleTileSchedulerILb0ELb1ELb1ELi128EEEEEEEEEvNT_6ParamsE,@"STO_CUDA_ENTRY STV_DEFAULT"
_ZN7cutlass13device_kernelIN5flash19enable_sm80_to_sm89INS1_16FlashAttnFwdSm80INS1_25CollectiveMainloopFwdSm80ILi8ELi2ELb0EN4cute5tupleIJNS5_1CILi128EEENS7_ILi64EEENS7_ILi192EEEEEELi192ENS_10bfloat16_tEfNS_4arch4Sm80ELb0ELb1ELb0ELb0ELb0ELb0ELb1ELb1EEENS1_21CollectiveEpilogueFwdINS6_IJS8_SA_S9_EEENS6_IJNS7_ILi1EEESI_SI_EEESC_SE_Li256ELb0ELb1ELb1ELb0EEENS1_19SingleTileSchedulerILb0ELb1ELb1ELi128EEEEEEEEEvNT_6ParamsE:
[----:B------:R-:W-:Y:S01]  /*0000*/  LDC R1, c[0x0][0x37c] ;  /* 0x0000df00ff017b82 */ /* 0x000fe20000000800 */
[----:B------:R-:W-:Y:S05]  /*0010*/  EXIT ;  /* 0x000000000000794d */ /* 0x000fea0003800000 */
.L_x_12:
        /* <DEDUP_REMOVED lines=14> */
.L_x_30:


//--------------------- .text._ZN7cutlass13device_kernelIN5flash19enable_sm80_to_sm89INS1_16FlashAttnFwdSm80INS1_25CollectiveMainloopFwdSm80ILi8ELi2ELb0EN4cute5tupleIJNS5_1CILi128EEENS7_ILi64EEENS7_ILi192EEEEEELi192ENS_10bfloat16_tEfNS_4arch4Sm80ELb0ELb1ELb0ELb1ELb0ELb0ELb1ELb1EEENS1_21CollectiveEpilogueFwdINS6_IJS8_SA_S9_EEENS6_IJNS7_ILi1EEESI_SI_EEESC_SE_Li256ELb1ELb1ELb1ELb0EEENS1_36VarlenDynamicPersistentTileSchedulerILi128ELi64ELi256ELi256ELb1ELb1ELb0ELb1ELb0ELb1EEEEEEEEEvNT_6ParamsE --------------------------
	.section	.text._ZN7cutlass13device_kernelIN5flash19enable_sm80_to_sm89INS1_16FlashAttnFwdSm80INS1_25CollectiveMainloopFwdSm80ILi8ELi2ELb0EN4cute5tupleIJNS5_1CILi128EEENS7_ILi64EEENS7_ILi192EEEEEELi192ENS_10bfloat16_tEfNS_4arch4Sm80ELb0ELb1ELb0ELb1ELb0ELb0ELb1ELb1EEENS1_21CollectiveEpilogueFwdINS6_IJS8_SA_S9_EEENS6_IJNS7_ILi1EEESI_SI_EEESC_SE_Li256ELb1ELb1ELb1ELb0EEENS1_36VarlenDynamicPersistentTileSchedulerILi128ELi64ELi256ELi256ELb1ELb1ELb0ELb1ELb0ELb1EEEEEEEEEvNT_6ParamsE,"ax",@progbits
	.align	128
.text._ZN7cutlass13device_kernelIN5flash19enable_sm80_to_sm89INS1_16FlashAttnFwdSm80INS1_25CollectiveMainloopFwdSm80ILi8ELi2ELb0EN4cute5tupleIJNS5_1CILi128EEENS7_ILi64EEENS7_ILi192EEEEEELi192ENS_10bfloat16_tEfNS_4arch4Sm80ELb0ELb1ELb0ELb1ELb0ELb0ELb1ELb1EEENS1_21CollectiveEpilogueFwdINS6_IJS8_SA_S9_EEENS6_IJNS7_ILi1EEESI_SI_EEESC_SE_Li256ELb1ELb1ELb1ELb0EEENS1_36VarlenDynamicPersistentTileSchedulerILi128ELi64ELi256ELi256ELb1ELb1ELb0ELb1ELb0ELb1EEEEEEEEEvNT_6ParamsE:
        .type           _ZN7cutlass13device_kernelIN5flash19enable_sm80_to_sm89INS1_16FlashAttnFwdSm80INS1_25CollectiveMainloopFwdSm80ILi8ELi2ELb0EN4cute5tupleIJNS5_1CILi128EEENS7_ILi64EEENS7_ILi192EEEEEELi192ENS_10bfloat16_tEfNS_4arch4Sm80ELb0ELb1ELb0ELb1ELb0ELb0ELb1ELb1EEENS1_21CollectiveEpilogueFwdINS6_IJS8_SA_S9_EEENS6_IJNS7_ILi1EEESI_SI_EEESC_SE_Li256ELb1ELb1ELb1ELb0EEENS1_36VarlenDynamicPersistentTileSchedulerILi128ELi64ELi256ELi256ELb1ELb1ELb0ELb1ELb0ELb1EEEEEEEEEvNT_6ParamsE,@function
        .size           _ZN7cutlass13device_kernelIN5flash19enable_sm80_to_sm89INS1_16FlashAttnFwdSm80INS1_25CollectiveMainloopFwdSm80ILi8ELi2ELb0EN4cute5tupleIJNS5_1CILi128EEENS7_ILi64EEENS7_ILi192EEEEEELi192ENS_10bfloat16_tEfNS_4arch4Sm80ELb0ELb1ELb0ELb1ELb0ELb0ELb1ELb1EEENS1_21CollectiveEpilogueFwdINS6_IJS8_SA_S9_EEENS6_IJNS7_ILi1EEESI_SI_EEESC_SE_Li256ELb1ELb1ELb1ELb0EEENS1_36VarlenDynamicPersistentTileSchedulerILi128ELi64ELi256ELi256ELb1ELb1ELb0ELb1ELb0ELb1EEEEEEEEEvNT_6ParamsE,(.L_x_31 - _ZN7cutlass13device_kernelIN5flash19enable_sm80_to_sm89INS1_16FlashAttnFwdSm80INS1_25CollectiveMainloopFwdSm80ILi8ELi2ELb0EN4cute5tupleIJNS5_1CILi128EEENS7_ILi64EEENS7_ILi192EEEEEELi192ENS_10bfloat16_tEfNS_4arch4Sm80ELb0ELb1ELb0ELb1ELb0ELb0ELb1ELb1EEENS1_21CollectiveEpilogueFwdINS6_IJS8_SA_S9_EEENS6_IJNS7_ILi1EEESI_SI_EEESC_SE_Li256ELb1ELb1ELb1ELb0EEENS1_36VarlenDynamicPersistentTileSchedulerILi128ELi64ELi256ELi256ELb1ELb1ELb0ELb1ELb0ELb1EEEEEEEEEvNT_6ParamsE)
        .other          _ZN7cutlass13device_kernelIN5flash19enable_sm80_to_sm89INS1_16FlashAttnFwdSm80INS1_25CollectiveMainloopFwdSm80ILi8ELi2ELb0EN4cute5tupleIJNS5_1CILi128EEENS7_ILi64EEENS7_ILi192EEEEEELi192ENS_10bfloat16_tEfNS_4arch4Sm80ELb0ELb1ELb0ELb1ELb0ELb0ELb1ELb1EEENS1_21CollectiveEpilogueFwdINS6_IJS8_SA_S9_EEENS6_IJNS7_ILi1EEESI_SI_EEESC_SE_Li256ELb1ELb1ELb1ELb0EEENS1_36VarlenDynamicPersistentTileSchedulerILi128ELi64ELi256ELi256ELb1ELb1ELb0ELb1ELb0ELb1EEEEEEEEEvNT_6ParamsE,@"STO_CUDA_ENTRY STV_DEFAULT"
_ZN7cutlass13device_kernelIN5flash19enable_sm80_to_sm89INS1_16FlashAttnFwdSm80INS1_25CollectiveMainloopFwdSm80ILi8ELi2ELb0EN4cute5tupleIJNS5_1CILi128EEENS7_ILi64EEENS7_ILi192EEEEEELi192ENS_10bfloat16_tEfNS_4arch4Sm80ELb0ELb1ELb0ELb1ELb0ELb0ELb1ELb1EEENS1_21CollectiveEpilogueFwdINS6_IJS8_SA_S9_EEENS6_IJNS7_ILi1EEESI_SI_EEESC_SE_Li256ELb1ELb1ELb1ELb0EEENS1_36VarlenDynamicPersistentTileSchedulerILi128ELi64ELi256ELi256ELb1ELb1ELb0ELb1ELb0ELb1EEEEEEEEEvNT_6ParamsE:
[----:B------:R-:W-:Y:S01]  /*0000*/  LDC R1, c[0x0][0x37c] ;  /* 0x0000df00ff017b82 */ /* 0x000fe20000000800 */
[----:B------:R-:W-:Y:S05]  /*0010*/  EXIT ;  /* 0x000000000000794d */ /* 0x000fea0003800000 */
.L_x_13:
        /* <DEDUP_REMOVED lines=14> */
.L_x_31:


//--------------------- .text._ZN7cutlass13device_kernelIN5flash19enable_sm80_to_sm89INS1_16FlashAttnFwdSm80INS1_25CollectiveMainloopFwdSm80ILi8ELi2ELb0EN4cute5tupleIJNS5_1CILi128EEENS7_ILi64EEENS7_ILi192EEEEEELi192ENS_10bfloat16_tEfNS_4arch4Sm80ELb0ELb1ELb0ELb1ELb0ELb1ELb1ELb1EEENS1_21CollectiveEpilogueFwdINS6_IJS8_SA_S9_EEENS6_IJNS7_ILi1EEESI_SI_EEESC_SE_Li256ELb1ELb1ELb1ELb0EEENS1_36VarlenDynamicPersistentTileSchedulerILi128ELi64ELi256ELi256ELb1ELb1ELb0ELb1ELb0ELb1EEEEEEEEEvNT_6ParamsE --------------------------
	.section	.text._ZN7cutlass13device_kernelIN5flash19enable_sm80_to_sm89INS1_16FlashAttnFwdSm80INS1_25CollectiveMainloopFwdSm80ILi8ELi2ELb0EN4cute5tupleIJNS5_1CILi128EEENS7_ILi64EEENS7_ILi192EEEEEELi192ENS_10bfloat16_tEfNS_4arch4Sm80ELb0ELb1ELb0ELb1ELb0ELb1ELb1ELb1EEENS1_21CollectiveEpilogueFwdINS6_IJS8_SA_S9_EEENS6_IJNS7_ILi1EEESI_SI_EEESC_SE_Li256ELb1ELb1ELb1ELb0EEENS1_36VarlenDynamicPersistentTileSchedulerILi128ELi64ELi256ELi256ELb1ELb1ELb0ELb1ELb0ELb1EEEEEEEEEvNT_6ParamsE,"ax",@progbits
	.align	128
.text._ZN7cutlass13device_kernelIN5flash19enable_sm80_to_sm89INS1_16FlashAttnFwdSm80INS1_25CollectiveMainloopFwdSm80ILi8ELi2ELb0EN4cute5tupleIJNS5_1CILi128EEENS7_ILi64EEENS7_ILi192EEEEEELi192ENS_10bfloat16_tEfNS_4arch4Sm80ELb0ELb1ELb0ELb1ELb0ELb1ELb1ELb1EEENS1_21CollectiveEpilogueFwdINS6_IJS8_SA_S9_EEENS6_IJNS7_ILi1EEESI_SI_EEESC_SE_Li256ELb1ELb1ELb1ELb0EEENS1_36VarlenDynamicPersistentTileSchedulerILi128ELi64ELi256ELi256ELb1ELb1ELb0ELb1ELb0ELb1EEEEEEEEEvNT_6ParamsE:
        .type           _ZN7cutlass13device_kernelIN5flash19enable_sm80_to_sm89INS1_16FlashAttnFwdSm80INS1_25CollectiveMainloopFwdSm80ILi8ELi2ELb0EN4cute5tupleIJNS5_1CILi128EEENS7_ILi64EEENS7_ILi192EEEEEELi192ENS_10bfloat16_tEfNS_4arch4Sm80ELb0ELb1ELb0ELb1ELb0ELb1ELb1ELb1EEENS1_21CollectiveEpilogueFwdINS6_IJS8_SA_S9_EEENS6_IJNS7_ILi1EEESI_SI_EEESC_SE_Li256ELb1ELb1ELb1ELb0EEENS1_36VarlenDynamicPersistentTileSchedulerILi128ELi64ELi256ELi256ELb1ELb1ELb0ELb1ELb0ELb1EEEEEEEEEvNT_6ParamsE,@function
        .size           _ZN7cutlass13device_kernelIN5flash19enable_sm80_to_sm89INS1_16FlashAttnFwdSm80INS1_25CollectiveMainloopFwdSm80ILi8ELi2ELb0EN4cute5tupleIJNS5_1CILi128EEENS7_ILi64EEENS7_ILi192EEEEEELi192ENS_10bfloat16_tEfNS_4arch4Sm80ELb0ELb1ELb0ELb1ELb0ELb1ELb1ELb1EEENS1_21CollectiveEpilogueFwdINS6_IJS8_SA_S9_EEENS6_IJNS7_ILi1EEESI_SI_EEESC_SE_Li256ELb1ELb1ELb1ELb0EEENS1_36VarlenDynamicPersistentTileSchedulerILi128ELi64ELi256ELi256ELb1ELb1ELb0ELb1ELb0ELb1EEEEEEEEEvNT_6ParamsE,(.L_x_32 - _ZN7cutlass13device_kernelIN5flash19enable_sm80_to_sm89INS1_16FlashAttnFwdSm80INS1_25CollectiveMainloopFwdSm80ILi8ELi2ELb0EN4cute5tupleIJNS5_1CILi128EEENS7_ILi64EEENS7_ILi192EEEEEELi192ENS_10bfloat16_tEfNS_4arch4Sm80ELb0ELb1ELb0ELb1ELb0ELb1ELb1ELb1EEENS1_21CollectiveEpilogueFwdINS6_IJS8_SA_S9_EEENS6_IJNS7_ILi1EEESI_SI_EEESC_SE_Li256ELb1ELb1ELb1ELb0EEENS1_36VarlenDynamicPersistentTileSchedulerILi128ELi64ELi256ELi256ELb1ELb1ELb0ELb1ELb0ELb1EEEEEEEEEvNT_6ParamsE)
        .other          _ZN7cutlass13device_kernelIN5flash19enable_sm80_to_sm89INS1_16FlashAttnFwdSm80INS1_25CollectiveMainloopFwdSm80ILi8ELi2ELb0EN4cute5tupleIJNS5_1CILi128EEENS7_ILi64EEENS7_ILi192EEEEEELi192ENS_10bfloat16_tEfNS_4arch4Sm80ELb0ELb1ELb0ELb1ELb0ELb1ELb1ELb1EEENS1_21CollectiveEpilogueFwdINS6_IJS8_SA_S9_EEENS6_IJNS7_ILi1EEESI_SI_EEESC_SE_Li256ELb1ELb1ELb1ELb0EEENS1_36VarlenDynamicPersistentTileSchedulerILi128ELi64ELi256ELi256ELb1ELb1ELb0ELb1ELb0ELb1EEEEEEEEEvNT_6ParamsE,@"STO_CUDA_ENTRY STV_DEFAULT"
_ZN7cutlass13device_kernelIN5flash19enable_sm80_to_sm89INS1_16FlashAttnFwdSm80INS1_25CollectiveMainloopFwdSm80ILi8ELi2ELb0EN4cute5tupleIJNS5_1CILi128EEENS7_ILi64EEENS7_ILi192EEEEEELi192ENS_10bfloat16_tEfNS_4arch4Sm80ELb0ELb1ELb0ELb1ELb0ELb1ELb1ELb1EEENS1_21CollectiveEpilogueFwdINS6_IJS8_SA_S9_EEENS6_IJNS7_ILi1EEESI_SI_EEESC_SE_Li256ELb1ELb1ELb1ELb0EEENS1_36VarlenDynamicPersistentTileSchedulerILi128ELi64ELi256ELi256ELb1ELb1ELb0ELb1ELb0ELb1EEEEEEEEEvNT_6ParamsE:
[----:B------:R-:W-:Y:S01]  /*0000*/  LDC R1, c[0x0][0x37c] ;  /* 0x0000df00ff017b82 */ /* 0x000fe20000000800 */
[----:B------:R-:W-:Y:S05]  /*0010*/  EXIT ;  /* 0x000000000000794d */ /* 0x000fea0003800000 */
.L_x_14:
        /* <DEDUP_REMOVED lines=14> */
.L_x_32:


//--------------------- .text._ZN7cutlass13device_kernelIN5flash19enable_sm80_to_sm89INS1_16FlashAttnFwdSm80INS1_25CollectiveMainloopFwdSm80ILi8ELi2ELb1EN4cute5tupleIJNS5_1CILi128EEENS7_ILi96EEENS7_ILi192EEEEEELi192ENS_10bfloat16_tEfNS_4arch4Sm80ELb1ELb0ELb0ELb0ELb0ELb0ELb1ELb1EEENS1_21CollectiveEpilogueFwdINS6_IJS8_SA_S9_EEENS6_IJNS7_ILi1EEESI_SI_EEESC_SE_Li256ELb0ELb1ELb1ELb0EEENS1_30DynamicPersistentTileSchedulerILi256ELi256ELb1ELb1ELb0EEEEEEEEEvNT_6ParamsE --------------------------
	.section	.text._ZN7cutlass13device_kernelIN5flash19enable_sm80_to_sm89INS1_16FlashAttnFwdSm80INS1_25CollectiveMainloopFwdSm80ILi8ELi2ELb1EN4cute5tupleIJNS5_1CILi128EEENS7_ILi96EEENS7_ILi192EEEEEELi192ENS_10bfloat16_tEfNS_4arch4Sm80ELb1ELb0ELb0ELb0ELb0ELb0ELb1ELb1EEENS1_21CollectiveEpilogueFwdINS6_IJS8_SA_S9_EEENS6_IJNS7_ILi1EEESI_SI_EEESC_SE_Li256ELb0ELb1ELb1ELb0EEENS1_30DynamicPersistentTileSchedulerILi256ELi256ELb1ELb1ELb0EEEEEEEEEvNT_6ParamsE,"ax",@progbits
	.align	128
.text._ZN7cutlass13device_kernelIN5flash19enable_sm80_to_sm89INS1_16FlashAttnFwdSm80INS1_25CollectiveMainloopFwdSm80ILi8ELi2ELb1EN4cute5tupleIJNS5_1CILi128EEENS7_ILi96EEENS7_ILi192EEEEEELi192ENS_10bfloat16_tEfNS_4arch4Sm80ELb1ELb0ELb0ELb0ELb0ELb0ELb1ELb1EEENS1_21CollectiveEpilogueFwdINS6_IJS8_SA_S9_EEENS6_IJNS7_ILi1EEESI_SI_EEESC_SE_Li256ELb0ELb1ELb1ELb0EEENS1_30DynamicPersistentTileSchedulerILi256ELi256ELb1ELb1ELb0EEEEEEEEEvNT_6ParamsE:
        .type           _ZN7cutlass13device_kernelIN5flash19enable_sm80_to_sm89INS1_16FlashAttnFwdSm80INS1_25CollectiveMainloopFwdSm80ILi8ELi2ELb1EN4cute5tupleIJNS5_1CILi128EEENS7_ILi96EEENS7_ILi192EEEEEELi192ENS_10bfloat16_tEfNS_4arch4Sm80ELb1ELb0ELb0ELb0ELb0ELb0ELb1ELb1EEENS1_21CollectiveEpilogueFwdINS6_IJS8_SA_S9_EEENS6_IJNS7_ILi1EEESI_SI_EEESC_SE_Li256ELb0ELb1ELb1ELb0EEENS1_30DynamicPersistentTileSchedulerILi256ELi256ELb1ELb1ELb0EEEEEEEEEvNT_6ParamsE,@function
        .size           _ZN7cutlass13device_kernelIN5flash19enable_sm80_to_sm89INS1_16FlashAttnFwdSm80INS1_25CollectiveMainloopFwdSm80ILi8ELi2ELb1EN4cute5tupleIJNS5_1CILi128EEENS7_ILi96EEENS7_ILi192EEEEEELi192ENS_10bfloat16_tEfNS_4arch4Sm80ELb1ELb0ELb0ELb0ELb0ELb0ELb1ELb1EEENS1_21CollectiveEpilogueFwdINS6_IJS8_SA_S9_EEENS6_IJNS7_ILi1EEESI_SI_EEESC_SE_Li256ELb0ELb1ELb1ELb0EEENS1_30DynamicPersistentTileSchedulerILi256ELi256ELb1ELb1ELb0EEEEEEEEEvNT_6ParamsE,(.L_x_33 - _ZN7cutlass13device_kernelIN5flash19enable_sm80_to_sm89INS1_16FlashAttnFwdSm80INS1_25CollectiveMainloopFwdSm80ILi8ELi2ELb1EN4cute5tupleIJNS5_1CILi128EEENS7_ILi96EEENS7_ILi192EEEEEELi192ENS_10bfloat16_tEfNS_4arch4Sm80ELb1ELb0ELb0ELb0ELb0ELb0ELb1ELb1EEENS1_21CollectiveEpilogueFwdINS6_IJS8_SA_S9_EEENS6_IJNS7_ILi1EEESI_SI_EEESC_SE_Li256ELb0ELb1ELb1ELb0EEENS1_30DynamicPersistentTileSchedulerILi256ELi256ELb1ELb1ELb0EEEEEEEEEvNT_6ParamsE)
        .other          _ZN7cutlass13device_kernelIN5flash19enable_sm80_to_sm89INS1_16FlashAttnFwdSm80INS1_25CollectiveMainloopFwdSm80ILi8ELi2ELb1EN4cute5tupleIJNS5_1CILi128EEENS7_ILi96EEENS7_ILi192EEEEEELi192ENS_10bfloat16_tEfNS_4arch4Sm80ELb1ELb0ELb0ELb0ELb0ELb0ELb1ELb1EEENS1_21CollectiveEpilogueFwdINS6_IJS8_SA_S9_EEENS6_IJNS7_ILi1EEESI_SI_EEESC_SE_Li256ELb0ELb1ELb1ELb0EEENS1_30DynamicPersistentTileSchedulerILi256ELi256ELb1ELb1ELb0EEEEEEEEEvNT_6ParamsE,@"STO_CUDA_ENTRY STV_DEFAULT"
_ZN7cutlass13device_kernelIN5flash19enable_sm80_to_sm89INS1_16FlashAttnFwdSm80INS1_25CollectiveMainloopFwdSm80ILi8ELi2ELb1EN4cute5tupleIJNS5_1CILi128EEENS7_ILi96EEENS7_ILi192EEEEEELi192ENS_10bfloat16_tEfNS_4arch4Sm80ELb1ELb0ELb0ELb0ELb0ELb0ELb1ELb1EEENS1_21CollectiveEpilogueFwdINS6_IJS8_SA_S9_EEENS6_IJNS7_ILi1EEESI_SI_EEESC_SE_Li256ELb0ELb1ELb1ELb0EEENS1_30DynamicPersistentTileSchedulerILi256ELi256ELb1ELb1ELb0EEEEEEEEEvNT_6ParamsE:
[----:B------:R-:W-:Y:S01]  /*0000*/  LDC R1, c[0x0][0x37c] ;  /* 0x0000df00ff017b82 */ /* 0x000fe20000000800 */
[----:B------:R-:W-:Y:S05]  /*0010*/  EXIT ;  /* 0x000000000000794d */ /* 0x000fea0003800000 */
.L_x_15:
        /* <DEDUP_REMOVED lines=14> */
.L_x_33:


//--------------------- .text._ZN7cutlass13device_kernelIN5flash19enable_sm80_to_sm89INS1_16FlashAttnFwdSm80INS1_25CollectiveMainloopFwdSm80ILi8ELi2ELb0EN4cute5tupleIJNS5_1CILi128EEENS7_ILi64EEENS7_ILi192EEEEEELi192ENS_10bfloat16_tEfNS_4arch4Sm80ELb1ELb0ELb0ELb1ELb0ELb0ELb1ELb1EEENS1_21CollectiveEpilogueFwdINS6_IJS8_SA_S9_EEENS6_IJNS7_ILi1EEESI_SI_EEESC_SE_Li256ELb1ELb1ELb1ELb0EEENS1_36VarlenDynamicPersistentTileSchedulerILi128ELi64ELi256ELi256ELb1ELb1ELb0ELb1ELb1ELb1EEEEEEEEEvNT_6ParamsE --------------------------
	.section	.text._ZN7cutlass13device_kernelIN5flash19enable_sm80_to_sm89INS1_16FlashAttnFwdSm80INS1_25CollectiveMainloopFwdSm80ILi8ELi2ELb0EN4cute5tupleIJNS5_1CILi128EEENS7_ILi64EEENS7_ILi192EEEEEELi192ENS_10bfloat16_tEfNS_4arch4Sm80ELb1ELb0ELb0ELb1ELb0ELb0ELb1ELb1EEENS1_21CollectiveEpilogueFwdINS6_IJS8_SA_S9_EEENS6_IJNS7_ILi1EEESI_SI_EEESC_SE_Li256ELb1ELb1ELb1ELb0EEENS1_36VarlenDynamicPersistentTileSchedulerILi128ELi64ELi256ELi256ELb1ELb1ELb0ELb1ELb1ELb1EEEEEEEEEvNT_6ParamsE,"ax",@progbits
	.align	128
.text._ZN7cutlass13device_kernelIN5flash19enable_sm80_to_sm89INS1_16FlashAttnFwdSm80INS1_25CollectiveMainloopFwdSm80ILi8ELi2ELb0EN4cute5tupleIJNS5_1CILi128EEENS7_ILi64EEENS7_ILi192EEEEEELi192ENS_10bfloat16_tEfNS_4arch4Sm80ELb1ELb0ELb0ELb1ELb0ELb0ELb1ELb1EEENS1_21CollectiveEpilogueFwdINS6_IJS8_SA_S9_EEENS6_IJNS7_ILi1EEESI_SI_EEESC_SE_Li256ELb1ELb1ELb1ELb0EEENS1_36VarlenDynamicPersistentTileSchedulerILi128ELi64ELi256ELi256ELb1ELb1ELb0ELb1ELb1ELb1EEEEEEEEEvNT_6ParamsE:
        .type           _ZN7cutlass13device_kernelIN5flash19enable_sm80_to_sm89INS1_16FlashAttnFwdSm80INS1_25CollectiveMainloopFwdSm80ILi8ELi2ELb0EN4cute5tupleIJNS5_1CILi128EEENS7_ILi64EEENS7_ILi192EEEEEELi192ENS_10bfloat16_tEfNS_4arch4Sm80ELb1ELb0ELb0ELb1ELb0ELb0ELb1ELb1EEENS1_21CollectiveEpilogueFwdINS6_IJS8_SA_S9_EEENS6_IJNS7_ILi1EEESI_SI_EEESC_SE_Li256ELb1ELb1ELb1ELb0EEENS1_36VarlenDynamicPersistentTileSchedulerILi128ELi64ELi256ELi256ELb1ELb1ELb0ELb1ELb1ELb1EEEEEEEEEvNT_6ParamsE,@function
        .size           _ZN7cutlass13device_kernelIN5flash19enable_sm80_to_sm89INS1_16FlashAttnFwdSm80INS1_25CollectiveMainloopFwdSm80ILi8ELi2ELb0EN4cute5tupleIJNS5_1CILi128EEENS7_ILi64EEENS7_ILi192EEEEEELi192ENS_10bfloat16_tEfNS_4arch4Sm80ELb1ELb0ELb0ELb1ELb0ELb0ELb1ELb1EEENS1_21CollectiveEpilogueFwdINS6_IJS8_SA_S9_EEENS6_IJNS7_ILi1EEESI_SI_EEESC_SE_Li256ELb1ELb1ELb1ELb0EEENS1_36VarlenDynamicPersistentTileSchedulerILi128ELi64ELi256ELi256ELb1ELb1ELb0ELb1ELb1ELb1EEEEEEEEEvNT_6ParamsE,(.L_x_34 - _ZN7cutlass13device_kernelIN5flash19enable_sm80_to_sm89INS1_16FlashAttnFwdSm80INS1_25CollectiveMainloopFwdSm80ILi8ELi2ELb0EN4cute5tupleIJNS5_1CILi128EEENS7_ILi64EEENS7_ILi192EEEEEELi192ENS_10bfloat16_tEfNS_4arch4Sm80ELb1ELb0ELb0ELb1ELb0ELb0ELb1ELb1EEENS1_21CollectiveEpilogueFwdINS6_IJS8_SA_S9_EEENS6_IJNS7_ILi1EEESI_SI_EEESC_SE_Li256ELb1ELb1ELb1ELb0EEENS1_36VarlenDynamicPersistentTileSchedulerILi128ELi64ELi256ELi256ELb1ELb1ELb0ELb1ELb1ELb1EEEEEEEEEvNT_6ParamsE)
        .other          _ZN7cutlass13device_kernelIN5flash19enable_sm80_to_sm89INS1_16FlashAttnFwdSm80INS1_25CollectiveMainloopFwdSm80ILi8ELi2ELb0EN4cute5tupleIJNS5_1CILi128EEENS7_ILi64EEENS7_ILi192EEEEEELi192ENS_10bfloat16_tEfNS_4arch4Sm80ELb1ELb0ELb0ELb1ELb0ELb0ELb1ELb1EEENS1_21CollectiveEpilogueFwdINS6_IJS8_SA_S9_EEENS6_IJNS7_ILi1EEESI_SI_EEESC_SE_Li256ELb1ELb1ELb1ELb0EEENS1_36VarlenDynamicPersistentTileSchedulerILi128ELi64ELi256ELi256ELb1ELb1ELb0ELb1ELb1ELb1EEEEEEEEEvNT_6ParamsE,@"STO_CUDA_ENTRY STV_DEFAULT"
_ZN7cutlass13device_kernelIN5flash19enable_sm80_to_sm89INS1_16FlashAttnFwdSm80INS1_25CollectiveMainloopFwdSm80ILi8ELi2ELb0EN4cute5tupleIJNS5_1CILi128EEENS7_ILi64EEENS7_ILi192EEEEEELi192ENS_10bfloat16_tEfNS_4arch4Sm80ELb1ELb0ELb0ELb1ELb0ELb0ELb1ELb1EEENS1_21CollectiveEpilogueFwdINS6_IJS8_SA_S9_EEENS6_IJNS7_ILi1EEESI_SI_EEESC_SE_Li256ELb1ELb1ELb1ELb0EEENS1_36VarlenDynamicPersistentTileSchedulerILi128ELi64ELi256ELi256ELb1ELb1ELb0ELb1ELb1ELb1EEEEEEEEEvNT_6ParamsE:
[----:B------:R-:W-:Y:S01]  /*0000*/  LDC R1, c[0x0][0x37c] ;  /* 0x0000df00ff017b82 */ /* 0x000fe20000000800 */
[----:B------:R-:W-:Y:S05]  /*0010*/  EXIT ;  /* 0x000000000000794d */ /* 0x000fea0003800000 */
.L_x_16:
        /* <DEDUP_REMOVED lines=14> */
.L_x_34:


//--------------------- .text._ZN7cutlass13device_kernelIN5flash19enable_sm80_to_sm89INS1_16FlashAttnFwdSm80INS1_25CollectiveMainloopFwdSm80ILi8ELi2ELb0EN4cute5tupleIJNS5_1CILi128EEENS7_ILi64EEENS7_ILi192EEEEEELi192ENS_10bfloat16_tEfNS_4arch4Sm80ELb1ELb0ELb0ELb1ELb0ELb1ELb1ELb1EEENS1_21CollectiveEpilogueFwdINS6_IJS8_SA_S9_EEENS6_IJNS7_ILi1EEESI_SI_EEESC_SE_Li256ELb1ELb1ELb1ELb0EEENS1_36VarlenDynamicPersistentTileSchedulerILi128ELi64ELi256ELi256ELb1ELb1ELb0ELb1ELb1ELb1EEEEEEEEEvNT_6ParamsE --------------------------
	.section	.text._ZN7cutlass13device_kernelIN5flash19enable_sm80_to_sm89INS1_16FlashAttnFwdSm80INS1_25CollectiveMainloopFwdSm80ILi8ELi2ELb0EN4cute5tupleIJNS5_1CILi128EEENS7_ILi64EEENS7_ILi192EEEEEELi192ENS_10bfloat16_tEfNS_4arch4Sm80ELb1ELb0ELb0ELb1ELb0ELb1ELb1ELb1EEENS1_21CollectiveEpilogueFwdINS6_IJS8_SA_S9_EEENS6_IJNS7_ILi1EEESI_SI_EEESC_SE_Li256ELb1ELb1ELb1ELb0EEENS1_36VarlenDynamicPersistentTileSchedulerILi128ELi64ELi256ELi256ELb1ELb1ELb0ELb1ELb1ELb1EEEEEEEEEvNT_6ParamsE,"ax",@progbits
	.align	128
.text._ZN7cutlass13device_kernelIN5flash19enable_sm80_to_sm89INS1_16FlashAttnFwdSm80INS1_25CollectiveMainloopFwdSm80ILi8ELi2ELb0EN4cute5tupleIJNS5_1CILi128EEENS7_ILi64EEENS7_ILi192EEEEEELi192ENS_10bfloat16_tEfNS_4arch4Sm80ELb1ELb0ELb0ELb1ELb0ELb1ELb1ELb1EEENS1_21CollectiveEpilogueFwdINS6_IJS8_SA_S9_EEENS6_IJNS7_ILi1EEESI_SI_EEESC_SE_Li256ELb1ELb1ELb1ELb0EEENS1_36VarlenDynamicPersistentTileSchedulerILi128ELi64ELi256ELi256ELb1ELb1ELb0ELb1ELb1ELb1EEEEEEEEEvNT_6ParamsE:
        .type           _ZN7cutlass13device_kernelIN5flash19enable_sm80_to_sm89INS1_16FlashAttnFwdSm80INS1_25CollectiveMainloopFwdSm80ILi8ELi2ELb0EN4cute5tupleIJNS5_1CILi128EEENS7_ILi64EEENS7_ILi192EEEEEELi192ENS_10bfloat16_tEfNS_4arch4Sm80ELb1ELb0ELb0ELb1ELb0ELb1ELb1ELb1EEENS1_21CollectiveEpilogueFwdINS6_IJS8_SA_S9_EEENS6_IJNS7_ILi1EEESI_SI_EEESC_SE_Li256ELb1ELb1ELb1ELb0EEENS1_36VarlenDynamicPersistentTileSchedulerILi128ELi64ELi256ELi256ELb1ELb1ELb0ELb1ELb1ELb1EEEEEEEEEvNT_6ParamsE,@function
        .size           _ZN7cutlass13device_kernelIN5flash19enable_sm80_to_sm89INS1_16FlashAttnFwdSm80INS1_25CollectiveMainloopFwdSm80ILi8ELi2ELb0EN4cute5tupleIJNS5_1CILi128EEENS7_ILi64EEENS7_ILi192EEEEEELi192ENS_10bfloat16_tEfNS_4arch4Sm80ELb1ELb0ELb0ELb1ELb0ELb1ELb1ELb1EEENS1_21CollectiveEpilogueFwdINS6_IJS8_SA_S9_EEENS6_IJNS7_ILi1EEESI_SI_EEESC_SE_Li256ELb1ELb1ELb1ELb0EEENS1_36VarlenDynamicPersistentTileSchedulerILi128ELi64ELi256ELi256ELb1ELb1ELb0ELb1ELb1ELb1EEEEEEEEEvNT_6ParamsE,(.L_x_35 - _ZN7cutlass13device_kernelIN5flash19enable_sm80_to_sm89INS1_16FlashAttnFwdSm80INS1_25CollectiveMainloopFwdSm80ILi8ELi2ELb0EN4cute5tupleIJNS5_1CILi128EEENS7_ILi64EEENS7_ILi192EEEEEELi192ENS_10bfloat16_tEfNS_4arch4Sm80ELb1ELb0ELb0ELb1ELb0ELb1ELb1ELb1EEENS1_21CollectiveEpilogueFwdINS6_IJS8_SA_S9_EEENS6_IJNS7_ILi1EEESI_SI_EEESC_SE_Li256ELb1ELb1ELb1ELb0EEENS1_36VarlenDynamicPersistentTileSchedulerILi128ELi64ELi256ELi256ELb1ELb1ELb0ELb1ELb1ELb1EEEEEEEEEvNT_6ParamsE)
        .other          _ZN7cutlass13device_kernelIN5flash19enable_sm80_to_sm89INS1_16FlashAttnFwdSm80INS1_25CollectiveMainloopFwdSm80ILi8ELi2ELb0EN4cute5tupleIJNS5_1CILi128EEENS7_ILi64EEENS7_ILi192EEEEEELi192ENS_10bfloat16_tEfNS_4arch4Sm80ELb1ELb0ELb0ELb1ELb0ELb1ELb1ELb1EEENS1_21CollectiveEpilogueFwdINS6_IJS8_SA_S9_EEENS6_IJNS7_ILi1EEESI_SI_EEESC_SE_Li256ELb1ELb1ELb1ELb0EEENS1_36VarlenDynamicPersistentTileSchedulerILi128ELi64ELi256ELi256ELb1ELb1ELb0ELb1ELb1ELb1EEEEEEEEEvNT_6ParamsE,@"STO_CUDA_ENTRY STV_DEFAULT"
_ZN7cutlass13device_kernelIN5flash19enable_sm80_to_sm89INS1_16FlashAttnFwdSm80INS1_25CollectiveMainloopFwdSm80ILi8ELi2ELb0EN4cute5tupleIJNS5_1CILi128EEENS7_ILi64EEENS7_ILi192EEEEEELi192ENS_10bfloat16_tEfNS_4arch4Sm80ELb1ELb0ELb0ELb1ELb0ELb1ELb1ELb1EEENS1_21CollectiveEpilogueFwdINS6_IJS8_SA_S9_EEENS6_IJNS7_ILi1EEESI_SI_EEESC_SE_Li256ELb1ELb1ELb1ELb0EEENS1_36VarlenDynamicPersistentTileSchedulerILi128ELi64ELi256ELi256ELb1ELb1ELb0ELb1ELb1ELb1EEEEEEEEEvNT_6ParamsE:
[----:B------:R-:W-:Y:S01]  /*0000*/  LDC R1, c[0x0][0x37c] ;  /* 0x0000df00ff017b82 */ /* 0x000fe20000000800 */
[----:B------:R-:W-:Y:S05]  /*0010*/  EXIT ;  /* 0x000000000000794d */ /* 0x000fea0003800000 */
.L_x_17:
        /* <DEDUP_REMOVED lines=14> */
.L_x_35:


//--------------------- .nv.shared.reserved.0     --------------------------
	.section	.nv.shared.reserved.0,"aw",@nobits
	.weak		__nv_reservedSMEM_offset_0_alias
	.size		__nv_reservedSMEM_offset_0_alias, 0, 64
	.other		__nv_reservedSMEM_offset_0_alias,@"STO_CUDA_RESERVED_SHARED STV_DEFAULT"
__nv_reservedSMEM_offset_0_alias:
	.zero		0
	.zero		64


//--------------------- .nv.global                --------------------------
	.section	.nv.global,"aw",@nobits
.nv.global:
	.type		_ZN72_INTERNAL_05d41440_36_flash_fwd_hdim192_bf16_split_sm80_cu_bdbb69e5_32794cute1_E,@object
	.size		_ZN72_INTERNAL_05d41440_36_flash_fwd_hdim192_bf16_split_sm80_cu_bdbb69e5_32794cute1_E,(_ZN72_INTERNAL_05d41440_36_flash_fwd_hdim192_bf16_split_sm80_cu_bdbb69e5_32794cuda3std3__45__cpo6cbeginE - _ZN72_INTERNAL_05d41440_36_flash_fwd_hdim192_bf16_split_sm80_cu_bdbb69e5_32794cute1_E)
_ZN72_INTERNAL_05d41440_36_flash_fwd_hdim192_bf16_split_sm80_cu_bdbb69e5_32794cute1_E:
	.zero		1
	.type		_ZN72_INTERNAL_05d41440_36_flash_fwd_hdim192_bf16_split_sm80_cu_bdbb69e5_32794cuda3std3__45__cpo6cbeginE,@object
	.size		_ZN72_INTERNAL_05d41440_36_flash_fwd_hdim192_bf16_split_sm80_cu_bdbb69e5_32794cuda3std3__45__cpo6cbeginE,(_ZN72_INTERNAL_05d41440_36_flash_fwd_hdim192_bf16_split_sm80_cu_bdbb69e5_32794cuda3std3__48in_placeE - _ZN72_INTERNAL_05d41440_36_flash_fwd_hdim192_bf16_split_sm80_cu_bdbb69e5_32794cuda3std3__45__cpo6cbeginE)
_ZN72_INTERNAL_05d41440_36_flash_fwd_hdim192_bf16_split_sm80_cu_bdbb69e5_32794cuda3std3__45__cpo6cbeginE:
	.zero		1
	.type		_ZN72_INTERNAL_05d41440_36_flash_fwd_hdim192_bf16_split_sm80_cu_bdbb69e5_32794cuda3std3__48in_placeE,@object
	.size		_ZN72_INTERNAL_05d41440_36_flash_fwd_hdim192_bf16_split_sm80_cu_bdbb69e5_32794cuda3std3__48in_placeE,(_ZN72_INTERNAL_05d41440_36_flash_fwd_hdim192_bf16_split_sm80_cu_bdbb69e5_32794cuda3std6ranges3__45__cpo9iter_moveE - _ZN72_INTERNAL_05d41440_36_flash_fwd_hdim192_bf16_split_sm80_cu_bdbb69e5_32794cuda3std3__48in_placeE)
_ZN72_INTERNAL_05d41440_36_flash_fwd_hdim192_bf16_split_sm80_cu_bdbb69e5_32794cuda3std3__48in_placeE:
	.zero		1
	.type		_ZN72_INTERNAL_05d41440_36_flash_fwd_hdim192_bf16_split_sm80_cu_bdbb69e5_32794cuda3std6ranges3__45__cpo9iter_moveE,@object
	.size		_ZN72_INTERNAL_05d41440_36_flash_fwd_hdim192_bf16_split_sm80_cu_bdbb69e5_32794cuda3std6ranges3__45__cpo9iter_moveE,(_ZN72_INTERNAL_05d41440_36_flash_fwd_hdim192_bf16_split_sm80_cu_bdbb69e5_32794cuda3std3__45__cpo5beginE - _ZN72_INTERNAL_05d41440_36_flash_fwd_hdim192_bf16_split_sm80_cu_bdbb69e5_32794cuda3std6ranges3__45__cpo9iter_moveE)
_ZN72_INTERNAL_05d41440_36_flash_fwd_hdim192_bf16_split_sm80_cu_bdbb69e5_32794cuda3std6ranges3__45__cpo9iter_moveE:
	.zero		1
	.type		_ZN72_INTERNAL_05d41440_36_flash_fwd_hdim192_bf16_split_sm80_cu_bdbb69e5_32794cuda3std3__45__cpo5beginE,@object
	.size		_ZN72_INTERNAL_05d41440_36_flash_fwd_hdim192_bf16_split_sm80_cu_bdbb69e5_32794cuda3std3__45__cpo5beginE,(_ZN72_INTERNAL_05d41440_36_flash_fwd_hdim192_bf16_split_sm80_cu_bdbb69e5_32794cuda3std3__474_GLOBAL__N__05d41440_36_flash_fwd_hdim192_bf16_split_sm80_cu_bdbb69e5_32796ignoreE - _ZN72_INTERNAL_05d41440_36_flash_fwd_hdim192_bf16_split_sm80_cu_bdbb69e5_32794cuda3std3__45__cpo5beginE)
_ZN72_INTERNAL_05d41440_36_flash_fwd_hdim192_bf16_split_sm80_cu_bdbb69e5_32794cuda3std3__45__cpo5beginE:
	.zero		1
	.type		_ZN72_INTERNAL_05d41440_36_flash_fwd_hdim192_bf16_split_sm80_cu_bdbb69e5_32794cuda3std3__474_GLOBAL__N__05d41440_36_flash_fwd_hdim192_bf16_split_sm80_cu_bdbb69e5_32796ignoreE,@object
	.size		_ZN72_INTERNAL_05d41440_36_flash_fwd_hdim192_bf16_split_sm80_cu_bdbb69e5_32794cuda3std3__474_GLOBAL__N__05d41440_36_flash_fwd_hdim192_bf16_split_sm80_cu_bdbb69e5_32796ignoreE,(_ZN72_INTERNAL_05d41440_36_flash_fwd_hdim192_bf16_split_sm80_cu_bdbb69e5_32794cute7productE - _ZN72_INTERNAL_05d41440_36_flash_fwd_hdim192_bf16_split_sm80_cu_bdbb69e5_32794cuda3std3__474_GLOBAL__N__05d41440_36_flash_fwd_hdim192_bf16_split_sm80_cu_bdbb69e5_32796ignoreE)
_ZN72_INTERNAL_05d41440_36_flash_fwd_hdim192_bf16_split_sm80_cu_bdbb69e5_32794cuda3std3__474_GLOBAL__N__05d41440_36_flash_fwd_hdim192_bf16_split_sm80_cu_bdbb69e5_32796ignoreE:
	.zero		1
	.type		_ZN72_INTERNAL_05d41440_36_flash_fwd_hdim192_bf16_split_sm80_cu_bdbb69e5_32794cute7productE,@object
	.size		_ZN72_INTERNAL_05d41440_36_flash_fwd_hdim192_bf16_split_sm80_cu_bdbb69e5_32794cute7productE,(_ZN72_INTERNAL_05d41440_36_flash_fwd_hdim192_bf16_split_sm80_cu_bdbb69e5_32794cuda3std3__45__cpo3endE - _ZN72_INTERNAL_05d41440_36_flash_fwd_hdim192_bf16_split_sm80_cu_bdbb69e5_32794cute7productE)
_ZN72_INTERNAL_05d41440_36_flash_fwd_hdim192_bf16_split_sm80_cu_bdbb69e5_32794cute7productE:
	.zero		1
	.type		_ZN72_INTERNAL_05d41440_36_flash_fwd_hdim192_bf16_split_sm80_cu_bdbb69e5_32794cuda3std3__45__cpo3endE,@object
	.size		_ZN72_INTERNAL_05d41440_36_flash_fwd_hdim192_bf16_split_sm80_cu_bdbb69e5_32794cuda3std3__45__cpo3endE,(_ZN72_INTERNAL_05d41440_36_flash_fwd_hdim192_bf16_split_sm80_cu_bdbb69e5_32794cuda3std3__419piecewise_constructE - _ZN72_INTERNAL_05d41440_36_flash_fwd_hdim192_bf16_split_sm80_cu_bdbb69e5_32794cuda3std3__45__cpo3endE)
_ZN72_INTERNAL_05d41440_36_flash_fwd_hdim192_bf16_split_sm80_cu_bdbb69e5_32794cuda3std3__45__cpo3endE:
	.zero		1
	.type		_ZN72_INTERNAL_05d41440_36_flash_fwd_hdim192_bf16_split_sm80_cu_bdbb69e5_32794cuda3std3__419piecewise_constructE,@object
	.size		_ZN72_INTERNAL_05d41440_36_flash_fwd_hdim192_bf16_split_sm80_cu_bdbb69e5_32794cuda3std3__419piecewise_constructE,(_ZN72_INTERNAL_05d41440_36_flash_fwd_hdim192_bf16_split_sm80_cu_bdbb69e5_32794cuda3std3__45__cpo4cendE - _ZN72_INTERNAL_05d41440_36_flash_fwd_hdim192_bf16_split_sm80_cu_bdbb69e5_32794cuda3std3__419piecewise_constructE)
_ZN72_INTERNAL_05d41440_36_flash_fwd_hdim192_bf16_split_sm80_cu_bdbb69e5_32794cuda3std3__419piecewise_constructE:
	.zero		1
	.type		_ZN72_INTERNAL_05d41440_36_flash_fwd_hdim192_bf16_split_sm80_cu_bdbb69e5_32794cuda3std3__45__cpo4cendE,@object
	.size		_ZN72_INTERNAL_05d41440_36_flash_fwd_hdim192_bf16_split_sm80_cu_bdbb69e5_32794cuda3std3__45__cpo4cendE,(_ZN72_INTERNAL_05d41440_36_flash_fwd_hdim192_bf16_split_sm80_cu_bdbb69e5_32794cuda3std6ranges3__45__cpo4swapE - _ZN72_INTERNAL_05d41440_36_flash_fwd_hdim192_bf16_split_sm80_cu_bdbb69e5_32794cuda3std3__45__cpo4cendE)
_ZN72_INTERNAL_05d41440_36_flash_fwd_hdim192_bf16_split_sm80_cu_bdbb69e5_32794cuda3std3__45__cpo4cendE:
	.zero		1
	.type		_ZN72_INTERNAL_05d41440_36_flash_fwd_hdim192_bf16_split_sm80_cu_bdbb69e5_32794cuda3std6ranges3__45__cpo4swapE,@object
	.size		_ZN72_INTERNAL_05d41440_36_flash_fwd_hdim192_bf16_split_sm80_cu_bdbb69e5_32794cuda3std6ranges3__45__cpo4swapE,(.L_7 - _ZN72_INTERNAL_05d41440_36_flash_fwd_hdim192_bf16_split_sm80_cu_bdbb69e5_32794cuda3std6ranges3__45__cpo4swapE)
_ZN72_INTERNAL_05d41440_36_flash_fwd_hdim192_bf16_split_sm80_cu_bdbb69e5_32794cuda3std6ranges3__45__cpo4swapE:
	.zero		1
.L_7:


//--------------------- .nv.constant0._ZN7cutlass13device_kernelIN5flash19enable_sm80_to_sm89INS1_16FlashAttnFwdSm80INS1_25CollectiveMainloopFwdSm80ILi8ELi1ELb1EN4cute5tupleIJNS5_1CILi128EEENS7_ILi96EEENS7_ILi192EEEEEELi192ENS_10bfloat16_tEfNS_4arch4Sm80ELb0ELb0ELb0ELb0ELb0ELb0ELb1ELb1EEENS1_21CollectiveEpilogueFwdINS6_IJS8_SA_S9_EEENS6_IJNS7_ILi1EEESI_SI_EEESC_SE_Li256ELb0ELb1ELb1ELb0EEENS1_19SingleTileSchedulerILb0ELb1ELb1ELi128EEEEEEEEEvNT_6ParamsE --------------------------
	.section	.nv.constant0._ZN7cutlass13device_kernelIN5flash19enable_sm80_to_sm89INS1_16FlashAttnFwdSm80INS1_25CollectiveMainloopFwdSm80ILi8ELi1ELb1EN4cute5tupleIJNS5_1CILi128EEENS7_ILi96EEENS7_ILi192EEEEEELi192ENS_10bfloat16_tEfNS_4arch4Sm80ELb0ELb0ELb0ELb0ELb0ELb0ELb1ELb1EEENS1_21CollectiveEpilogueFwdINS6_IJS8_SA_S9_EEENS6_IJNS7_ILi1EEESI_SI_EEESC_SE_Li256ELb0ELb1ELb1ELb0EEENS1_19SingleTileSchedulerILb0ELb1ELb1ELi128EEEEEEEEEvNT_6ParamsE,"a",@progbits
	.sectionflags	@""
	.align	4
.nv.constant0._ZN7cutlass13device_kernelIN5flash19enable_sm80_to_sm89INS1_16FlashAttnFwdSm80INS1_25CollectiveMainloopFwdSm80ILi8ELi1ELb1EN4cute5tupleIJNS5_1CILi128EEENS7_ILi96EEENS7_ILi192EEEEEELi192ENS_10bfloat16_tEfNS_4arch4Sm80ELb0ELb0ELb0ELb0ELb0ELb0ELb1ELb1EEENS1_21CollectiveEpilogueFwdINS6_IJS8_SA_S9_EEENS6_IJNS7_ILi1EEESI_SI_EEESC_SE_Li256ELb0ELb1ELb1ELb0EEENS1_19SingleTileSchedulerILb0ELb1ELb1ELi128EEEEEEEEEvNT_6ParamsE:
	.zero		1944


//--------------------- .nv.constant0._ZN7cutlass13device_kernelIN5flash19enable_sm80_to_sm89INS1_16FlashAttnFwdSm80INS1_25CollectiveMainloopFwdSm80ILi8ELi1ELb0EN4cute5tupleIJNS5_1CILi128EEENS7_ILi64EEENS7_ILi192EEEEEELi192ENS_10bfloat16_tEfNS_4arch4Sm80ELb0ELb0ELb0ELb1ELb0ELb0ELb1ELb1EEENS1_21CollectiveEpilogueFwdINS6_IJS8_SA_S9_EEENS6_IJNS7_ILi1EEESI_SI_EEESC_SE_Li256ELb1ELb1ELb1ELb0EEENS1_36VarlenDynamicPersistentTileSchedulerILi128ELi64ELi256ELi256ELb1ELb1ELb0ELb0ELb1ELb1EEEEEEEEEvNT_6ParamsE --------------------------
	.section	.nv.constant0._ZN7cutlass13device_kernelIN5flash19enable_sm80_to_sm89INS1_16FlashAttnFwdSm80INS1_25CollectiveMainloopFwdSm80ILi8ELi1ELb0EN4cute5tupleIJNS5_1CILi128EEENS7_ILi64EEENS7_ILi192EEEEEELi192ENS_10bfloat16_tEfNS_4arch4Sm80ELb0ELb0ELb0ELb1ELb0ELb0ELb1ELb1EEENS1_21CollectiveEpilogueFwdINS6_IJS8_SA_S9_EEENS6_IJNS7_ILi1EEESI_SI_EEESC_SE_Li256ELb1ELb1ELb1ELb0EEENS1_36VarlenDynamicPersistentTileSchedulerILi128ELi64ELi256ELi256ELb1ELb1ELb0ELb0ELb1ELb1EEEEEEEEEvNT_6ParamsE,"a",@progbits
	.sectionflags	@""
	.align	4
.nv.constant0._ZN7cutlass13device_kernelIN5flash19enable_sm80_to_sm89INS1_16FlashAttnFwdSm80INS1_25CollectiveMainloopFwdSm80ILi8ELi1ELb0EN4cute5tupleIJNS5_1CILi128EEENS7_ILi64EEENS7_ILi192EEEEEELi192ENS_10bfloat16_tEfNS_4arch4Sm80ELb0ELb0ELb0ELb1ELb0ELb0ELb1ELb1EEENS1_21CollectiveEpilogueFwdINS6_IJS8_SA_S9_EEENS6_IJNS7_ILi1EEESI_SI_EEESC_SE_Li256ELb1ELb1ELb1ELb0EEENS1_36VarlenDynamicPersistentTileSchedulerILi128ELi64ELi256ELi256ELb1ELb1ELb0ELb0ELb1ELb1EEEEEEEEEvNT_6ParamsE:
	.zero		1976


//--------------------- .nv.constant0._ZN7cutlass13device_kernelIN5flash19enable_sm80_to_sm89INS1_16FlashAttnFwdSm80INS1_25CollectiveMainloopFwdSm80ILi8ELi1ELb0EN4cute5tupleIJNS5_1CILi128EEENS7_ILi64EEENS7_ILi192EEEEEELi192ENS_10bfloat16_tEfNS_4arch4Sm80ELb0ELb0ELb0ELb1ELb0ELb1ELb1ELb1EEENS1_21CollectiveEpilogueFwdINS6_IJS8_SA_S9_EEENS6_IJNS7_ILi1EEESI_SI_EEESC_SE_Li256ELb1ELb1ELb1ELb0EEENS1_36VarlenDynamicPersistentTileSchedulerILi128ELi64ELi256ELi256ELb1ELb1ELb0ELb0ELb1ELb1EEEEEEEEEvNT_6ParamsE --------------------------
	.section	.nv.constant0._ZN7cutlass13device_kernelIN5flash19enable_sm80_to_sm89INS1_16FlashAttnFwdSm80INS1_25CollectiveMainloopFwdSm80ILi8ELi1ELb0EN4cute5tupleIJNS5_1CILi128EEENS7_ILi64EEENS7_ILi192EEEEEELi192ENS_10bfloat16_tEfNS_4arch4Sm80ELb0ELb0ELb0ELb1ELb0ELb1ELb1ELb1EEENS1_21CollectiveEpilogueFwdINS6_IJS8_SA_S9_EEENS6_IJNS7_ILi1EEESI_SI_EEESC_SE_Li256ELb1ELb1ELb1ELb0EEENS1_36VarlenDynamicPersistentTileSchedulerILi128ELi64ELi256ELi256ELb1ELb1ELb0ELb0ELb1ELb1EEEEEEEEEvNT_6ParamsE,"a",@progbits
	.sectionflags	@""
	.align	4
.nv.constant0._ZN7cutlass13device_kernelIN5flash19enable_sm80_to_sm89INS1_16FlashAttnFwdSm80INS1_25CollectiveMainloopFwdSm80ILi8ELi1ELb0EN4cute5tupleIJNS5_1CILi128EEENS7_ILi64EEENS7_ILi192EEEEEELi192ENS_10bfloat16_tEfNS_4arch4Sm80ELb0ELb0ELb0ELb1ELb0ELb1ELb1ELb1EEENS1_21CollectiveEpilogueFwdINS6_IJS8_SA_S9_EEENS6_IJNS7_ILi1EEESI_SI_EEESC_SE_Li256ELb1ELb1ELb1ELb0EEENS1_36VarlenDynamicPersistentTileSchedulerILi128ELi64ELi256ELi256ELb1ELb1ELb0ELb0ELb1ELb1EEEEEEEEEvNT_6ParamsE:
	.zero		1976


//--------------------- .nv.constant0._ZN7cutlass13device_kernelIN5flash19enable_sm80_to_sm89INS1_16FlashAttnFwdSm80INS1_25CollectiveMainloopFwdSm80ILi8ELi1ELb0EN4cute5tupleIJNS5_1CILi128EEENS7_ILi64EEENS7_ILi192EEEEEELi192ENS_10bfloat16_tEfNS_4arch4Sm80ELb0ELb1ELb0ELb0ELb0ELb0ELb1ELb1EEENS1_21CollectiveEpilogueFwdINS6_IJS8_SA_S9_EEENS6_IJNS7_ILi1EEESI_SI_EEESC_SE_Li256ELb0ELb1ELb1ELb0EEENS1_19SingleTileSchedulerILb0ELb1ELb1ELi128EEEEEEEEEvNT_6ParamsE --------------------------
	.section	.nv.constant0._ZN7cutlass13device_kernelIN5flash19enable_sm80_to_sm89INS1_16FlashAttnFwdSm80INS1_25CollectiveMainloopFwdSm80ILi8ELi1ELb0EN4cute5tupleIJNS5_1CILi128EEENS7_ILi64EEENS7_ILi192EEEEEELi192ENS_10bfloat16_tEfNS_4arch4Sm80ELb0ELb1ELb0ELb0ELb0ELb0ELb1ELb1EEENS1_21CollectiveEpilogueFwdINS6_IJS8_SA_S9_EEENS6_IJNS7_ILi1EEESI_SI_EEESC_SE_Li256ELb0ELb1ELb1ELb0EEENS1_19SingleTileSchedulerILb0ELb1ELb1ELi128EEEEEEEEEvNT_6ParamsE,"a",@progbits
	.sectionflags	@""
	.align	4
.nv.constant0._ZN7cutlass13device_kernelIN5flash19enable_sm80_to_sm89INS1_16FlashAttnFwdSm80INS1_25CollectiveMainloopFwdSm80ILi8ELi1ELb0EN4cute5tupleIJNS5_1CILi128EEENS7_ILi64EEENS7_ILi192EEEEEELi192ENS_10bfloat16_tEfNS_4arch4Sm80ELb0ELb1ELb0ELb0ELb0ELb0ELb1ELb1EEENS1_21CollectiveEpilogueFwdINS6_IJS8_SA_S9_EEENS6_IJNS7_ILi1EEESI_SI_EEESC_SE_Li256ELb0ELb1ELb1ELb0EEENS1_19SingleTileSchedulerILb0ELb1ELb1ELi128EEEEEEEEEvNT_6ParamsE:
	.zero		1944


//--------------------- .nv.constant0._ZN7cutlass13device_kernelIN5flash19enable_sm80_to_sm89INS1_16FlashAttnFwdSm80INS1_25CollectiveMainloopFwdSm80ILi8ELi1ELb0EN4cute5tupleIJNS5_1CILi128EEENS7_ILi64EEENS7_ILi192EEEEEELi192ENS_10bfloat16_tEfNS_4arch4Sm80ELb0ELb1ELb0ELb1ELb0ELb0ELb1ELb1EEENS1_21CollectiveEpilogueFwdINS6_IJS8_SA_S9_EEENS6_IJNS7_ILi1EEESI_SI_EEESC_SE_Li256ELb1ELb1ELb1ELb0EEENS1_36VarlenDynamicPersistentTileSchedulerILi128ELi64ELi256ELi256ELb1ELb1ELb0ELb1ELb0ELb1EEEEEEEEEvNT_6ParamsE --------------------------
	.section	.nv.constant0._ZN7cutlass13device_kernelIN5flash19enable_sm80_to_sm89INS1_16FlashAttnFwdSm80INS1_25CollectiveMainloopFwdSm80ILi8ELi1ELb0EN4cute5tupleIJNS5_1CILi128EEENS7_ILi64EEENS7_ILi192EEEEEELi192ENS_10bfloat16_tEfNS_4arch4Sm80ELb0ELb1ELb0ELb1ELb0ELb0ELb1ELb1EEENS1_21CollectiveEpilogueFwdINS6_IJS8_SA_S9_EEENS6_IJNS7_ILi1EEESI_SI_EEESC_SE_Li256ELb1ELb1ELb1ELb0EEENS1_36VarlenDynamicPersistentTileSchedulerILi128ELi64ELi256ELi256ELb1ELb1ELb0ELb1ELb0ELb1EEEEEEEEEvNT_6ParamsE,"a",@progbits
	.sectionflags	@""
	.align	4
.nv.constant0._ZN7cutlass13device_kernelIN5flash19enable_sm80_to_sm89INS1_16FlashAttnFwdSm80INS1_25CollectiveMainloopFwdSm80ILi8ELi1ELb0EN4cute5tupleIJNS5_1CILi128EEENS7_ILi64EEENS7_ILi192EEEEEELi192ENS_10bfloat16_tEfNS_4arch4Sm80ELb0ELb1ELb0ELb1ELb0ELb0ELb1ELb1EEENS1_21CollectiveEpilogueFwdINS6_IJS8_SA_S9_EEENS6_IJNS7_ILi1EEESI_SI_EEESC_SE_Li256ELb1ELb1ELb1ELb0EEENS1_36VarlenDynamicPersistentTileSchedulerILi128ELi64ELi256ELi256ELb1ELb1ELb0ELb1ELb0ELb1EEEEEEEEEvNT_6ParamsE:
	.zero		1976


//--------------------- .nv.constant0._ZN7cutlass13device_kernelIN5flash19enable_sm80_to_sm89INS1_16FlashAttnFwdSm80INS1_25CollectiveMainloopFwdSm80ILi8ELi1ELb0EN4cute5tupleIJNS5_1CILi128EEENS7_ILi64EEENS7_ILi192EEEEEELi192ENS_10bfloat16_tEfNS_4arch4Sm80ELb0ELb1ELb0ELb1ELb0ELb1ELb1ELb1EEENS1_21CollectiveEpilogueFwdINS6_IJS8_SA_S9_EEENS6_IJNS7_ILi1EEESI_SI_EEESC_SE_Li256ELb1ELb1ELb1ELb0EEENS1_36VarlenDynamicPersistentTileSchedulerILi128ELi64ELi256ELi256ELb1ELb1ELb0ELb1ELb0ELb1EEEEEEEEEvNT_6ParamsE --------------------------
	.section	.nv.constant0._ZN7cutlass13device_kernelIN5flash19enable_sm80_to_sm89INS1_16FlashAttnFwdSm80INS1_25CollectiveMainloopFwdSm80ILi8ELi1ELb0EN4cute5tupleIJNS5_1CILi128EEENS7_ILi64EEENS7_ILi192EEEEEELi192ENS_10bfloat16_tEfNS_4arch4Sm80ELb0ELb1ELb0ELb1ELb0ELb1ELb1ELb1EEENS1_21CollectiveEpilogueFwdINS6_IJS8_SA_S9_EEENS6_IJNS7_ILi1EEESI_SI_EEESC_SE_Li256ELb1ELb1ELb1ELb0EEENS1_36VarlenDynamicPersistentTileSchedulerILi128ELi64ELi256ELi256ELb1ELb1ELb0ELb1ELb0ELb1EEEEEEEEEvNT_6ParamsE,"a",@progbits
	.sectionflags	@""
	.align	4
.nv.constant0._ZN7cutlass13device_kernelIN5flash19enable_sm80_to_sm89INS1_16FlashAttnFwdSm80INS1_25CollectiveMainloopFwdSm80ILi8ELi1ELb0EN4cute5tupleIJNS5_1CILi128EEENS7_ILi64EEENS7_ILi192EEEEEELi192ENS_10bfloat16_tEfNS_4arch4Sm80ELb0ELb1ELb0ELb1ELb0ELb1ELb1ELb1EEENS1_21CollectiveEpilogueFwdINS6_IJS8_SA_S9_EEENS6_IJNS7_ILi1EEESI_SI_EEESC_SE_Li256ELb1ELb1ELb1ELb0EEENS1_36VarlenDynamicPersistentTileSchedulerILi128ELi64ELi256ELi256ELb1ELb1ELb0ELb1ELb0ELb1EEEEEEEEEvNT_6ParamsE:
	.zero		1976


//--------------------- .nv.constant0._ZN7cutlass13device_kernelIN5flash19enable_sm80_to_sm89INS1_16FlashAttnFwdSm80INS1_25CollectiveMainloopFwdSm80ILi8ELi1ELb1EN4cute5tupleIJNS5_1CILi128EEENS7_ILi96EEENS7_ILi192EEEEEELi192ENS_10bfloat16_tEfNS_4arch4Sm80ELb1ELb0ELb0ELb0ELb0ELb0ELb1ELb1EEENS1_21CollectiveEpilogueFwdINS6_IJS8_SA_S9_EEENS6_IJNS7_ILi1EEESI_SI_EEESC_SE_Li256ELb0ELb1ELb1ELb0EEENS1_30DynamicPersistentTileSchedulerILi256ELi256ELb1ELb1ELb0EEEEEEEEEvNT_6ParamsE --------------------------
	.section	.nv.constant0._ZN7cutlass13device_kernelIN5flash19enable_sm80_to_sm89INS1_16FlashAttnFwdSm80INS1_25CollectiveMainloopFwdSm80ILi8ELi1ELb1EN4cute5tupleIJNS5_1CILi128EEENS7_ILi96EEENS7_ILi192EEEEEELi192ENS_10bfloat16_tEfNS_4arch4Sm80ELb1ELb0ELb0ELb0ELb0ELb0ELb1ELb1EEENS1_21CollectiveEpilogueFwdINS6_IJS8_SA_S9_EEENS6_IJNS7_ILi1EEESI_SI_EEESC_SE_Li256ELb0ELb1ELb1ELb0EEENS1_30DynamicPersistentTileSchedulerILi256ELi256ELb1ELb1ELb0EEEEEEEEEvNT_6ParamsE,"a",@progbits
	.sectionflags	@""
	.align	4
.nv.constant0._ZN7cutlass13device_kernelIN5flash19enable_sm80_to_sm89INS1_16FlashAttnFwdSm80INS1_25CollectiveMainloopFwdSm80ILi8ELi1ELb1EN4cute5tupleIJNS5_1CILi128EEENS7_ILi96EEENS7_ILi192EEEEEELi192ENS_10bfloat16_tEfNS_4arch4Sm80ELb1ELb0ELb0ELb0ELb0ELb0ELb1ELb1EEENS1_21CollectiveEpilogueFwdINS6_IJS8_SA_S9_EEENS6_IJNS7_ILi1EEESI_SI_EEESC_SE_Li256ELb0ELb1ELb1ELb0EEENS1_30DynamicPersistentTileSchedulerILi256ELi256ELb1ELb1ELb0EEEEEEEEEvNT_6ParamsE:
	.zero		1960


//--------------------- .nv.constant0._ZN7cutlass13device_kernelIN5flash19enable_sm80_to_sm89INS1_16FlashAttnFwdSm80INS1_25CollectiveMainloopFwdSm80ILi8ELi1ELb0EN4cute5tupleIJNS5_1CILi128EEENS7_ILi64EEENS7_ILi192EEEEEELi192ENS_10bfloat16_tEfNS_4arch4Sm80ELb1ELb0ELb0ELb1ELb0ELb0ELb1ELb1EEENS1_21CollectiveEpilogueFwdINS6_IJS8_SA_S9_EEENS6_IJNS7_ILi1EEESI_SI_EEESC_SE_Li256ELb1ELb1ELb1ELb0EEENS1_36VarlenDynamicPersistentTileSchedulerILi128ELi64ELi256ELi256ELb1ELb1ELb0ELb1ELb1ELb1EEEEEEEEEvNT_6ParamsE --------------------------
	.section	.nv.constant0._ZN7cutlass13device_kernelIN5flash19enable_sm80_to_sm89INS1_16FlashAttnFwdSm80INS1_25CollectiveMainloopFwdSm80ILi8ELi1ELb0EN4cute5tupleIJNS5_1CILi128EEENS7_ILi64EEENS7_ILi192EEEEEELi192ENS_10bfloat16_tEfNS_4arch4Sm80ELb1ELb0ELb0ELb1ELb0ELb0ELb1ELb1EEENS1_21CollectiveEpilogueFwdINS6_IJS8_SA_S9_EEENS6_IJNS7_ILi1EEESI_SI_EEESC_SE_Li256ELb1ELb1ELb1ELb0EEENS1_36VarlenDynamicPersistentTileSchedulerILi128ELi64ELi256ELi256ELb1ELb1ELb0ELb1ELb1ELb1EEEEEEEEEvNT_6ParamsE,"a",@progbits
	.sectionflags	@""
	.align	4
.nv.constant0._ZN7cutlass13device_kernelIN5flash19enable_sm80_to_sm89INS1_16FlashAttnFwdSm80INS1_25CollectiveMainloopFwdSm80ILi8ELi1ELb0EN4cute5tupleIJNS5_1CILi128EEENS7_ILi64EEENS7_ILi192EEEEEELi192ENS_10bfloat16_tEfNS_4arch4Sm80ELb1ELb0ELb0ELb1ELb0ELb0ELb1ELb1EEENS1_21CollectiveEpilogueFwdINS6_IJS8_SA_S9_EEENS6_IJNS7_ILi1EEESI_SI_EEESC_SE_Li256ELb1ELb1ELb1ELb0EEENS1_36VarlenDynamicPersistentTileSchedulerILi128ELi64ELi256ELi256ELb1ELb1ELb0ELb1ELb1ELb1EEEEEEEEEvNT_6ParamsE:
	.zero		1976


//--------------------- .nv.constant0._ZN7cutlass13device_kernelIN5flash19enable_sm80_to_sm89INS1_16FlashAttnFwdSm80INS1_25CollectiveMainloopFwdSm80ILi8ELi1ELb0EN4cute5tupleIJNS5_1CILi128EEENS7_ILi64EEENS7_ILi192EEEEEELi192ENS_10bfloat16_tEfNS_4arch4Sm80ELb1ELb0ELb0ELb1ELb0ELb1ELb1ELb1EEENS1_21CollectiveEpilogueFwdINS6_IJS8_SA_S9_EEENS6_IJNS7_ILi1EEESI_SI_EEESC_SE_Li256ELb1ELb1ELb1ELb0EEENS1_36VarlenDynamicPersistentTileSchedulerILi128ELi64ELi256ELi256ELb1ELb1ELb0ELb1ELb1ELb1EEEEEEEEEvNT_6ParamsE --------------------------
	.section	.nv.constant0._ZN7cutlass13device_kernelIN5flash19enable_sm80_to_sm89INS1_16FlashAttnFwdSm80INS1_25CollectiveMainloopFwdSm80ILi8ELi1ELb0EN4cute5tupleIJNS5_1CILi128EEENS7_ILi64EEENS7_ILi192EEEEEELi192ENS_10bfloat16_tEfNS_4arch4Sm80ELb1ELb0ELb0ELb1ELb0ELb1ELb1ELb1EEENS1_21CollectiveEpilogueFwdINS6_IJS8_SA_S9_EEENS6_IJNS7_ILi1EEESI_SI_EEESC_SE_Li256ELb1ELb1ELb1ELb0EEENS1_36VarlenDynamicPersistentTileSchedulerILi128ELi64ELi256ELi256ELb1ELb1ELb0ELb1ELb1ELb1EEEEEEEEEvNT_6ParamsE,"a",@progbits
	.sectionflags	@""
	.align	4
.nv.constant0._ZN7cutlass13device_kernelIN5flash19enable_sm80_to_sm89INS1_16FlashAttnFwdSm80INS1_25CollectiveMainloopFwdSm80ILi8ELi1ELb0EN4cute5tupleIJNS5_1CILi128EEENS7_ILi64EEENS7_ILi192EEEEEELi192ENS_10bfloat16_tEfNS_4arch4Sm80ELb1ELb0ELb0ELb1ELb0ELb1ELb1ELb1EEENS1_21CollectiveEpilogueFwdINS6_IJS8_SA_S9_EEENS6_IJNS7_ILi1EEESI_SI_EEESC_SE_Li256ELb1ELb1ELb1ELb0EEENS1_36VarlenDynamicPersistentTileSchedulerILi128ELi64ELi256ELi256ELb1ELb1ELb0ELb1ELb1ELb1EEEEEEEEEvNT_6ParamsE:
	.zero		1976


//--------------------- .nv.constant0._ZN7cutlass13device_kernelIN5flash19enable_sm80_to_sm89INS1_16FlashAttnFwdSm80INS1_25CollectiveMainloopFwdSm80ILi8ELi2ELb1EN4cute5tupleIJNS5_1CILi128EEENS7_ILi96EEENS7_ILi192EEEEEELi192ENS_10bfloat16_tEfNS_4arch4Sm80ELb0ELb0ELb0ELb0ELb0ELb0ELb1ELb1EEENS1_21CollectiveEpilogueFwdINS6_IJS8_SA_S9_EEENS6_IJNS7_ILi1EEESI_SI_EEESC_SE_Li256ELb0ELb1ELb1ELb0EEENS1_19SingleTileSchedulerILb0ELb1ELb1ELi128EEEEEEEEEvNT_6ParamsE --------------------------
	.section	.nv.constant0._ZN7cutlass13device_kernelIN5flash19enable_sm80_to_sm89INS1_16FlashAttnFwdSm80INS1_25CollectiveMainloopFwdSm80ILi8ELi2ELb1EN4cute5tupleIJNS5_1CILi128EEENS7_ILi96EEENS7_ILi192EEEEEELi192ENS_10bfloat16_tEfNS_4arch4Sm80ELb0ELb0ELb0ELb0ELb0ELb0ELb1ELb1EEENS1_21CollectiveEpilogueFwdINS6_IJS8_SA_S9_EEENS6_IJNS7_ILi1EEESI_SI_EEESC_SE_Li256ELb0ELb1ELb1ELb0EEENS1_19SingleTileSchedulerILb0ELb1ELb1ELi128EEEEEEEEEvNT_6ParamsE,"a",@progbits
	.sectionflags	@""
	.align	4
.nv.constant0._ZN7cutlass13device_kernelIN5flash19enable_sm80_to_sm89INS1_16FlashAttnFwdSm80INS1_25CollectiveMainloopFwdSm80ILi8ELi2ELb1EN4cute5tupleIJNS5_1CILi128EEENS7_ILi96EEENS7_ILi192EEEEEELi192ENS_10bfloat16_tEfNS_4arch4Sm80ELb0ELb0ELb0ELb0ELb0ELb0ELb1ELb1EEENS1_21CollectiveEpilogueFwdINS6_IJS8_SA_S9_EEENS6_IJNS7_ILi1EEESI_SI_EEESC_SE_Li256ELb0ELb1ELb1ELb0EEENS1_19SingleTileSchedulerILb0ELb1ELb1ELi128EEEEEEEEEvNT_6ParamsE:
	.zero		1944


//--------------------- .nv.constant0._ZN7cutlass13device_kernelIN5flash19enable_sm80_to_sm89INS1_16FlashAttnFwdSm80INS1_25CollectiveMainloopFwdSm80ILi8ELi2ELb0EN4cute5tupleIJNS5_1CILi128EEENS7_ILi64EEENS7_ILi192EEEEEELi192ENS_10bfloat16_tEfNS_4arch4Sm80ELb0ELb0ELb0ELb1ELb0ELb0ELb1ELb1EEENS1_21CollectiveEpilogueFwdINS6_IJS8_SA_S9_EEENS6_IJNS7_ILi1EEESI_SI_EEESC_SE_Li256ELb1ELb1ELb1ELb0EEENS1_36VarlenDynamicPersistentTileSchedulerILi128ELi64ELi256ELi256ELb1ELb1ELb0ELb0ELb1ELb1EEEEEEEEEvNT_6ParamsE --------------------------
	.section	.nv.constant0._ZN7cutlass13device_kernelIN5flash19enable_sm80_to_sm89INS1_16FlashAttnFwdSm80INS1_25CollectiveMainloopFwdSm80ILi8ELi2ELb0EN4cute5tupleIJNS5_1CILi128EEENS7_ILi64EEENS7_ILi192EEEEEELi192ENS_10bfloat16_tEfNS_4arch4Sm80ELb0ELb0ELb0ELb1ELb0ELb0ELb1ELb1EEENS1_21CollectiveEpilogueFwdINS6_IJS8_SA_S9_EEENS6_IJNS7_ILi1EEESI_SI_EEESC_SE_Li256ELb1ELb1ELb1ELb0EEENS1_36VarlenDynamicPersistentTileSchedulerILi128ELi64ELi256ELi256ELb1ELb1ELb0ELb0ELb1ELb1EEEEEEEEEvNT_6ParamsE,"a",@progbits
	.sectionflags	@""
	.align	4
.nv.constant0._ZN7cutlass13device_kernelIN5flash19enable_sm80_to_sm89INS1_16FlashAttnFwdSm80INS1_25CollectiveMainloopFwdSm80ILi8ELi2ELb0EN4cute5tupleIJNS5_1CILi128EEENS7_ILi64EEENS7_ILi192EEEEEELi192ENS_10bfloat16_tEfNS_4arch4Sm80ELb0ELb0ELb0ELb1ELb0ELb0ELb1ELb1EEENS1_21CollectiveEpilogueFwdINS6_IJS8_SA_S9_EEENS6_IJNS7_ILi1EEESI_SI_EEESC_SE_Li256ELb1ELb1ELb1ELb0EEENS1_36VarlenDynamicPersistentTileSchedulerILi128ELi64ELi256ELi256ELb1ELb1ELb0ELb0ELb1ELb1EEEEEEEEEvNT_6ParamsE:
	.zero		1976


//--------------------- .nv.constant0._ZN7cutlass13device_kernelIN5flash19enable_sm80_to_sm89INS1_16FlashAttnFwdSm80INS1_25CollectiveMainloopFwdSm80ILi8ELi2ELb0EN4cute5tupleIJNS5_1CILi128EEENS7_ILi64EEENS7_ILi192EEEEEELi192ENS_10bfloat16_tEfNS_4arch4Sm80ELb0ELb0ELb0ELb1ELb0ELb1ELb1ELb1EEENS1_21CollectiveEpilogueFwdINS6_IJS8_SA_S9_EEENS6_IJNS7_ILi1EEESI_SI_EEESC_SE_Li256ELb1ELb1ELb1ELb0EEENS1_36VarlenDynamicPersistentTileSchedulerILi128ELi64ELi256ELi256ELb1ELb1ELb0ELb0ELb1ELb1EEEEEEEEEvNT_6ParamsE --------------------------
	.section	.nv.constant0._ZN7cutlass13device_kernelIN5flash19enable_sm80_to_sm89INS1_16FlashAttnFwdSm80INS1_25CollectiveMainloopFwdSm80ILi8ELi2ELb0EN4cute5tupleIJNS5_1CILi128EEENS7_ILi64EEENS7_ILi192EEEEEELi192ENS_10bfloat16_tEfNS_4arch4Sm80ELb0ELb0ELb0ELb1ELb0ELb1ELb1ELb1EEENS1_21CollectiveEpilogueFwdINS6_IJS8_SA_S9_EEENS6_IJNS7_ILi1EEESI_SI_EEESC_SE_Li256ELb1ELb1ELb1ELb0EEENS1_36VarlenDynamicPersistentTileSchedulerILi128ELi64ELi256ELi256ELb1ELb1ELb0ELb0ELb1ELb1EEEEEEEEEvNT_6ParamsE,"a",@progbits
	.sectionflags	@""
	.align	4
.nv.constant0._ZN7cutlass13device_kernelIN5flash19enable_sm80_to_sm89INS1_16FlashAttnFwdSm80INS1_25CollectiveMainloopFwdSm80ILi8ELi2ELb0EN4cute5tupleIJNS5_1CILi128EEENS7_ILi64EEENS7_ILi192EEEEEELi192ENS_10bfloat16_tEfNS_4arch4Sm80ELb0ELb0ELb0ELb1ELb0ELb1ELb1ELb1EEENS1_21CollectiveEpilogueFwdINS6_IJS8_SA_S9_EEENS6_IJNS7_ILi1EEESI_SI_EEESC_SE_Li256ELb1ELb1ELb1ELb0EEENS1_36VarlenDynamicPersistentTileSchedulerILi128ELi64ELi256ELi256ELb1ELb1ELb0ELb0ELb1ELb1EEEEEEEEEvNT_6ParamsE:
	.zero		1976


//--------------------- .nv.constant0._ZN7cutlass13device_kernelIN5flash19enable_sm80_to_sm89INS1_16FlashAttnFwdSm80INS1_25CollectiveMainloopFwdSm80ILi8ELi2ELb0EN4cute5tupleIJNS5_1CILi128EEENS7_ILi64EEENS7_ILi192EEEEEELi192ENS_10bfloat16_tEfNS_4arch4Sm80ELb0ELb1ELb0ELb0ELb0ELb0ELb1ELb1EEENS1_21CollectiveEpilogueFwdINS6_IJS8_SA_S9_EEENS6_IJNS7_ILi1EEESI_SI_EEESC_SE_Li256ELb0ELb1ELb1ELb0EEENS1_19SingleTileSchedulerILb0ELb1ELb1ELi128EEEEEEEEEvNT_6ParamsE --------------------------
	.section	.nv.constant0._ZN7cutlass13device_kernelIN5flash19enable_sm80_to_sm89INS1_16FlashAttnFwdSm80INS1_25CollectiveMainloopFwdSm80ILi8ELi2ELb0EN4cute5tupleIJNS5_1CILi128EEENS7_ILi64EEENS7_ILi192EEEEEELi192ENS_10bfloat16_tEfNS_4arch4Sm80ELb0ELb1ELb0ELb0ELb0ELb0ELb1ELb1EEENS1_21CollectiveEpilogueFwdINS6_IJS8_SA_S9_EEENS6_IJNS7_ILi1EEESI_SI_EEESC_SE_Li256ELb0ELb1ELb1ELb0EEENS1_19SingleTileSchedulerILb0ELb1ELb1ELi128EEEEEEEEEvNT_6ParamsE,"a",@progbits
	.sectionflags	@""
	.align	4
.nv.constant0._ZN7cutlass13device_kernelIN5flash19enable_sm80_to_sm89INS1_16FlashAttnFwdSm80INS1_25CollectiveMainloopFwdSm80ILi8ELi2ELb0EN4cute5tupleIJNS5_1CILi128EEENS7_ILi64EEENS7_ILi192EEEEEELi192ENS_10bfloat16_tEfNS_4arch4Sm80ELb0ELb1ELb0ELb0ELb0ELb0ELb1ELb1EEENS1_21CollectiveEpilogueFwdINS6_IJS8_SA_S9_EEENS6_IJNS7_ILi1EEESI_SI_EEESC_SE_Li256ELb0ELb1ELb1ELb0EEENS1_19SingleTileSchedulerILb0ELb1ELb1ELi128EEEEEEEEEvNT_6ParamsE:
	.zero		1944


//--------------------- .nv.constant0._ZN7cutlass13device_kernelIN5flash19enable_sm80_to_sm89INS1_16FlashAttnFwdSm80INS1_25CollectiveMainloopFwdSm80ILi8ELi2ELb0EN4cute5tupleIJNS5_1CILi128EEENS7_ILi64EEENS7_ILi192EEEEEELi192ENS_10bfloat16_tEfNS_4arch4Sm80ELb0ELb1ELb0ELb1ELb0ELb0ELb1ELb1EEENS1_21CollectiveEpilogueFwdINS6_IJS8_SA_S9_EEENS6_IJNS7_ILi1EEESI_SI_EEESC_SE_Li256ELb1ELb1ELb1ELb0EEENS1_36VarlenDynamicPersistentTileSchedulerILi128ELi64ELi256ELi256ELb1ELb1ELb0ELb1ELb0ELb1EEEEEEEEEvNT_6ParamsE --------------------------
	.section	.nv.constant0._ZN7cutlass13device_kernelIN5flash19enable_sm80_to_sm89INS1_16FlashAttnFwdSm80INS1_25CollectiveMainloopFwdSm80ILi8ELi2ELb0EN4cute5tupleIJNS5_1CILi128EEENS7_ILi64EEENS7_ILi192EEEEEELi192ENS_10bfloat16_tEfNS_4arch4Sm80ELb0ELb1ELb0ELb1ELb0ELb0ELb1ELb1EEENS1_21CollectiveEpilogueFwdINS6_IJS8_SA_S9_EEENS6_IJNS7_ILi1EEESI_SI_EEESC_SE_Li256ELb1ELb1ELb1ELb0EEENS1_36VarlenDynamicPersistentTileSchedulerILi128ELi64ELi256ELi256ELb1ELb1ELb0ELb1ELb0ELb1EEEEEEEEEvNT_6ParamsE,"a",@progbits
	.sectionflags	@""
	.align	4
.nv.constant0._ZN7cutlass13device_kernelIN5flash19enable_sm80_to_sm89INS1_16FlashAttnFwdSm80INS1_25CollectiveMainloopFwdSm80ILi8ELi2ELb0EN4cute5tupleIJNS5_1CILi128EEENS7_ILi64EEENS7_ILi192EEEEEELi192ENS_10bfloat16_tEfNS_4arch4Sm80ELb0ELb1ELb0ELb1ELb0ELb0ELb1ELb1EEENS1_21CollectiveEpilogueFwdINS6_IJS8_SA_S9_EEENS6_IJNS7_ILi1EEESI_SI_EEESC_SE_Li256ELb1ELb1ELb1ELb0EEENS1_36VarlenDynamicPersistentTileSchedulerILi128ELi64ELi256ELi256ELb1ELb1ELb0ELb1ELb0ELb1EEEEEEEEEvNT_6ParamsE:
	.zero		1976


//--------------------- .nv.constant0._ZN7cutlass13device_kernelIN5flash19enable_sm80_to_sm89INS1_16FlashAttnFwdSm80INS1_25CollectiveMainloopFwdSm80ILi8ELi2ELb0EN4cute5tupleIJNS5_1CILi128EEENS7_ILi64EEENS7_ILi192EEEEEELi192ENS_10bfloat16_tEfNS_4arch4Sm80ELb0ELb1ELb0ELb1ELb0ELb1ELb1ELb1EEENS1_21CollectiveEpilogueFwdINS6_IJS8_SA_S9_EEENS6_IJNS7_ILi1EEESI_SI_EEESC_SE_Li256ELb1ELb1ELb1ELb0EEENS1_36VarlenDynamicPersistentTileSchedulerILi128ELi64ELi256ELi256ELb1ELb1ELb0ELb1ELb0ELb1EEEEEEEEEvNT_6ParamsE --------------------------
	.section	.nv.constant0._ZN7cutlass13device_kernelIN5flash19enable_sm80_to_sm89INS1_16FlashAttnFwdSm80INS1_25CollectiveMainloopFwdSm80ILi8ELi2ELb0EN4cute5tupleIJNS5_1CILi128EEENS7_ILi64EEENS7_ILi192EEEEEELi192ENS_10bfloat16_tEfNS_4arch4Sm80ELb0ELb1ELb0ELb1ELb0ELb1ELb1ELb1EEENS1_21CollectiveEpilogueFwdINS6_IJS8_SA_S9_EEENS6_IJNS7_ILi1EEESI_SI_EEESC_SE_Li256ELb1ELb1ELb1ELb0EEENS1_36VarlenDynamicPersistentTileSchedulerILi128ELi64ELi256ELi256ELb1ELb1ELb0ELb1ELb0ELb1EEEEEEEEEvNT_6ParamsE,"a",@progbits
	.sectionflags	@""
	.align	4
.nv.constant0._ZN7cutlass13device_kernelIN5flash19enable_sm80_to_sm89INS1_16FlashAttnFwdSm80INS1_25CollectiveMainloopFwdSm80ILi8ELi2ELb0EN4cute5tupleIJNS5_1CILi128EEENS7_ILi64EEENS7_ILi192EEEEEELi192ENS_10bfloat16_tEfNS_4arch4Sm80ELb0ELb1ELb0ELb1ELb0ELb1ELb1ELb1EEENS1_21CollectiveEpilogueFwdINS6_IJS8_SA_S9_EEENS6_IJNS7_ILi1EEESI_SI_EEESC_SE_Li256ELb1ELb1ELb1ELb0EEENS1_36VarlenDynamicPersistentTileSchedulerILi128ELi64ELi256ELi256ELb1ELb1ELb0ELb1ELb0ELb1EEEEEEEEEvNT_6ParamsE:
	.zero		1976


//--------------------- .nv.constant0._ZN7cutlass13device_kernelIN5flash19enable_sm80_to_sm89INS1_16FlashAttnFwdSm80INS1_25CollectiveMainloopFwdSm80ILi8ELi2ELb1EN4cute5tupleIJNS5_1CILi128EEENS7_ILi96EEENS7_ILi192EEEEEELi192ENS_10bfloat16_tEfNS_4arch4Sm80ELb1ELb0ELb0ELb0ELb0ELb0ELb1ELb1EEENS1_21CollectiveEpilogueFwdINS6_IJS8_SA_S9_EEENS6_IJNS7_ILi1EEESI_SI_EEESC_SE_Li256ELb0ELb1ELb1ELb0EEENS1_30DynamicPersistentTileSchedulerILi256ELi256ELb1ELb1ELb0EEEEEEEEEvNT_6ParamsE --------------------------
	.section	.nv.constant0._ZN7cutlass13device_kernelIN5flash19enable_sm80_to_sm89INS1_16FlashAttnFwdSm80INS1_25CollectiveMainloopFwdSm80ILi8ELi2ELb1EN4cute5tupleIJNS5_1CILi128EEENS7_ILi96EEENS7_ILi192EEEEEELi192ENS_10bfloat16_tEfNS_4arch4Sm80ELb1ELb0ELb0ELb0ELb0ELb0ELb1ELb1EEENS1_21CollectiveEpilogueFwdINS6_IJS8_SA_S9_EEENS6_IJNS7_ILi1EEESI_SI_EEESC_SE_Li256ELb0ELb1ELb1ELb0EEENS1_30DynamicPersistentTileSchedulerILi256ELi256ELb1ELb1ELb0EEEEEEEEEvNT_6ParamsE,"a",@progbits
	.sectionflags	@""
	.align	4
.nv.constant0._ZN7cutlass13device_kernelIN5flash19enable_sm80_to_sm89INS1_16FlashAttnFwdSm80INS1_25CollectiveMainloopFwdSm80ILi8ELi2ELb1EN4cute5tupleIJNS5_1CILi128EEENS7_ILi96EEENS7_ILi192EEEEEELi192ENS_10bfloat16_tEfNS_4arch4Sm80ELb1ELb0ELb0ELb0ELb0ELb0ELb1ELb1EEENS1_21CollectiveEpilogueFwdINS6_IJS8_SA_S9_EEENS6_IJNS7_ILi1EEESI_SI_EEESC_SE_Li256ELb0ELb1ELb1ELb0EEENS1_30DynamicPersistentTileSchedulerILi256ELi256ELb1ELb1ELb0EEEEEEEEEvNT_6ParamsE:
	.zero		1960


//--------------------- .nv.constant0._ZN7cutlass13device_kernelIN5flash19enable_sm80_to_sm89INS1_16FlashAttnFwdSm80INS1_25CollectiveMainloopFwdSm80ILi8ELi2ELb0EN4cute5tupleIJNS5_1CILi128EEENS7_ILi64EEENS7_ILi192EEEEEELi192ENS_10bfloat16_tEfNS_4arch4Sm80ELb1ELb0ELb0ELb1ELb0ELb0ELb1ELb1EEENS1_21CollectiveEpilogueFwdINS6_IJS8_SA_S9_EEENS6_IJNS7_ILi1EEESI_SI_EEESC_SE_Li256ELb1ELb1ELb1ELb0EEENS1_36VarlenDynamicPersistentTileSchedulerILi128ELi64ELi256ELi256ELb1ELb1ELb0ELb1ELb1ELb1EEEEEEEEEvNT_6ParamsE --------------------------
	.section	.nv.constant0._ZN7cutlass13device_kernelIN5flash19enable_sm80_to_sm89INS1_16FlashAttnFwdSm80INS1_25CollectiveMainloopFwdSm80ILi8ELi2ELb0EN4cute5tupleIJNS5_1CILi128EEENS7_ILi64EEENS7_ILi192EEEEEELi192ENS_10bfloat16_tEfNS_4arch4Sm80ELb1ELb0ELb0ELb1ELb0ELb0ELb1ELb1EEENS1_21CollectiveEpilogueFwdINS6_IJS8_SA_S9_EEENS6_IJNS7_ILi1EEESI_SI_EEESC_SE_Li256ELb1ELb1ELb1ELb0EEENS1_36VarlenDynamicPersistentTileSchedulerILi128ELi64ELi256ELi256ELb1ELb1ELb0ELb1ELb1ELb1EEEEEEEEEvNT_6ParamsE,"a",@progbits
	.sectionflags	@""
	.align	4
.nv.constant0._ZN7cutlass13device_kernelIN5flash19enable_sm80_to_sm89INS1_16FlashAttnFwdSm80INS1_25CollectiveMainloopFwdSm80ILi8ELi2ELb0EN4cute5tupleIJNS5_1CILi128EEENS7_ILi64EEENS7_ILi192EEEEEELi192ENS_10bfloat16_tEfNS_4arch4Sm80ELb1ELb0ELb0ELb1ELb0ELb0ELb1ELb1EEENS1_21CollectiveEpilogueFwdINS6_IJS8_SA_S9_EEENS6_IJNS7_ILi1EEESI_SI_EEESC_SE_Li256ELb1ELb1ELb1ELb0EEENS1_36VarlenDynamicPersistentTileSchedulerILi128ELi64ELi256ELi256ELb1ELb1ELb0ELb1ELb1ELb1EEEEEEEEEvNT_6ParamsE:
	.zero		1976


//--------------------- .nv.constant0._ZN7cutlass13device_kernelIN5flash19enable_sm80_to_sm89INS1_16FlashAttnFwdSm80INS1_25CollectiveMainloopFwdSm80ILi8ELi2ELb0EN4cute5tupleIJNS5_1CILi128EEENS7_ILi64EEENS7_ILi192EEEEEELi192ENS_10bfloat16_tEfNS_4arch4Sm80ELb1ELb0ELb0ELb1ELb0ELb1ELb1ELb1EEENS1_21CollectiveEpilogueFwdINS6_IJS8_SA_S9_EEENS6_IJNS7_ILi1EEESI_SI_EEESC_SE_Li256ELb1ELb1ELb1ELb0EEENS1_36VarlenDynamicPersistentTileSchedulerILi128ELi64ELi256ELi256ELb1ELb1ELb0ELb1ELb1ELb1EEEEEEEEEvNT_6ParamsE --------------------------
	.section	.nv.constant0._ZN7cutlass13device_kernelIN5flash19enable_sm80_to_sm89INS1_16FlashAttnFwdSm80INS1_25CollectiveMainloopFwdSm80ILi8ELi2ELb0EN4cute5tupleIJNS5_1CILi128EEENS7_ILi64EEENS7_ILi192EEEEEELi192ENS_10bfloat16_tEfNS_4arch4Sm80ELb1ELb0ELb0ELb1ELb0ELb1ELb1ELb1EEENS1_21CollectiveEpilogueFwdINS6_IJS8_SA_S9_EEENS6_IJNS7_ILi1EEESI_SI_EEESC_SE_Li256ELb1ELb1ELb1ELb0EEENS1_36VarlenDynamicPersistentTileSchedulerILi128ELi64ELi256ELi256ELb1ELb1ELb0ELb1ELb1ELb1EEEEEEEEEvNT_6ParamsE,"a",@progbits
	.sectionflags	@""
	.align	4
.nv.constant0._ZN7cutlass13device_kernelIN5flash19enable_sm80_to_sm89INS1_16FlashAttnFwdSm80INS1_25CollectiveMainloopFwdSm80ILi8ELi2ELb0EN4cute5tupleIJNS5_1CILi128EEENS7_ILi64EEENS7_ILi192EEEEEELi192ENS_10bfloat16_tEfNS_4arch4Sm80ELb1ELb0ELb0ELb1ELb0ELb1ELb1ELb1EEENS1_21CollectiveEpilogueFwdINS6_IJS8_SA_S9_EEENS6_IJNS7_ILi1EEESI_SI_EEESC_SE_Li256ELb1ELb1ELb1ELb0EEENS1_36VarlenDynamicPersistentTileSchedulerILi128ELi64ELi256ELi256ELb1ELb1ELb0ELb1ELb1ELb1EEEEEEEEEvNT_6ParamsE:
	.zero		1976


//--------------------- SYMBOLS --------------------------

	.type		.nv.reservedSmem.offset0,@object
	.size		.nv.reservedSmem.offset0,0x4
